//
// Generated by NVIDIA NVVM Compiler
//
// Compiler Build ID: CL-36424714
// Cuda compilation tools, release 13.0, V13.0.88
// Based on NVVM 20.0.0
//

.version 9.0
.target sm_100
.address_size 64

	// .globl	_Z14softmax_kernelPKfPfmmm

.visible .entry _Z14softmax_kernelPKfPfmmm(
	.param .u64 .ptr .align 1 _Z14softmax_kernelPKfPfmmm_param_0,
	.param .u64 .ptr .align 1 _Z14softmax_kernelPKfPfmmm_param_1,
	.param .u64 _Z14softmax_kernelPKfPfmmm_param_2,
	.param .u64 _Z14softmax_kernelPKfPfmmm_param_3,
	.param .u64 _Z14softmax_kernelPKfPfmmm_param_4
)
{
	.reg .pred 	%p<29>;
	.reg .b32 	%r<48>;
	.reg .b32 	%f<390>;
	.reg .b64 	%rd<172>;

	ld.param.u64 	%rd53, [_Z14softmax_kernelPKfPfmmm_param_0];
	ld.param.u64 	%rd57, [_Z14softmax_kernelPKfPfmmm_param_2];
	ld.param.u64 	%rd55, [_Z14softmax_kernelPKfPfmmm_param_3];
	ld.param.u64 	%rd58, [_Z14softmax_kernelPKfPfmmm_param_4];
	mov.u32 	%r1, %ctaid.x;
	cvt.u64.u32 	%rd1, %r1;
	mov.u32 	%r2, %ctaid.y;
	cvt.u64.u32 	%rd2, %r2;
	setp.le.u64 	%p1, %rd57, %rd1;
	setp.le.u64 	%p2, %rd58, %rd2;
	or.pred  	%p3, %p1, %p2;
	@%p3 bra 	$L__BB0_35;
	cvta.to.global.u64 	%rd3, %rd53;
	mul.lo.s64 	%rd59, %rd55, %rd1;
	mad.lo.s64 	%rd4, %rd59, %rd58, %rd2;
	shl.b64 	%rd60, %rd4, 2;
	add.s64 	%rd5, %rd3, %rd60;
	setp.eq.s64 	%p4, %rd55, 0;
	mov.f32 	%f380, 0fFF7FFFFF;
	@%p4 bra 	$L__BB0_14;
	and.b64  	%rd6, %rd55, 15;
	setp.lt.u64 	%p5, %rd55, 16;
	mov.f32 	%f380, 0fFF7FFFFF;
	mov.b64 	%rd156, 0;
	@%p5 bra 	$L__BB0_5;
	and.b64  	%rd156, %rd55, -16;
	shl.b64 	%rd8, %rd58, 6;
	shl.b64 	%rd9, %rd58, 2;
	mov.f32 	%f380, 0fFF7FFFFF;
	mov.u64 	%rd161, %rd5;
	mov.u64 	%rd162, %rd156;
$L__BB0_4:
	.pragma "nounroll";
	ld.global.f32 	%f30, [%rd161];
	max.f32 	%f31, %f380, %f30;
	add.s64 	%rd62, %rd161, %rd9;
	ld.global.f32 	%f32, [%rd62];
	max.f32 	%f33, %f31, %f32;
	add.s64 	%rd63, %rd62, %rd9;
	ld.global.f32 	%f34, [%rd63];
	max.f32 	%f35, %f33, %f34;
	add.s64 	%rd64, %rd63, %rd9;
	ld.global.f32 	%f36, [%rd64];
	max.f32 	%f37, %f35, %f36;
	add.s64 	%rd65, %rd64, %rd9;
	ld.global.f32 	%f38, [%rd65];
	max.f32 	%f39, %f37, %f38;
	add.s64 	%rd66, %rd65, %rd9;
	ld.global.f32 	%f40, [%rd66];
	max.f32 	%f41, %f39, %f40;
	add.s64 	%rd67, %rd66, %rd9;
	ld.global.f32 	%f42, [%rd67];
	max.f32 	%f43, %f41, %f42;
	add.s64 	%rd68, %rd67, %rd9;
	ld.global.f32 	%f44, [%rd68];
	max.f32 	%f45, %f43, %f44;
	add.s64 	%rd69, %rd68, %rd9;
	ld.global.f32 	%f46, [%rd69];
	max.f32 	%f47, %f45, %f46;
	add.s64 	%rd70, %rd69, %rd9;
	ld.global.f32 	%f48, [%rd70];
	max.f32 	%f49, %f47, %f48;
	add.s64 	%rd71, %rd70, %rd9;
	ld.global.f32 	%f50, [%rd71];
	max.f32 	%f51, %f49, %f50;
	add.s64 	%rd72, %rd71, %rd9;
	ld.global.f32 	%f52, [%rd72];
	max.f32 	%f53, %f51, %f52;
	add.s64 	%rd73, %rd72, %rd9;
	ld.global.f32 	%f54, [%rd73];
	max.f32 	%f55, %f53, %f54;
	add.s64 	%rd74, %rd73, %rd9;
	ld.global.f32 	%f56, [%rd74];
	max.f32 	%f57, %f55, %f56;
	add.s64 	%rd75, %rd74, %rd9;
	ld.global.f32 	%f58, [%rd75];
	max.f32 	%f59, %f57, %f58;
	add.s64 	%rd76, %rd75, %rd9;
	ld.global.f32 	%f60, [%rd76];
	max.f32 	%f380, %f59, %f60;
	add.s64 	%rd162, %rd162, -16;
	add.s64 	%rd161, %rd161, %rd8;
	setp.eq.s64 	%p6, %rd162, 0;
	@%p6 bra 	$L__BB0_5;
	bra.uni 	$L__BB0_4;
$L__BB0_5:
	setp.eq.s64 	%p7, %rd6, 0;
	@%p7 bra 	$L__BB0_14;
	and.b64  	%rd11, %rd55, 7;
	setp.lt.u64 	%p8, %rd6, 8;
	@%p8 bra 	$L__BB0_8;
	mul.lo.s64 	%rd77, %rd156, %rd58;
	shl.b64 	%rd78, %rd77, 2;
	add.s64 	%rd79, %rd5, %rd78;
	ld.global.f32 	%f62, [%rd79];
	max.f32 	%f63, %f380, %f62;
	shl.b64 	%rd80, %rd58, 2;
	add.s64 	%rd81, %rd79, %rd80;
	ld.global.f32 	%f64, [%rd81];
	max.f32 	%f65, %f63, %f64;
	add.s64 	%rd82, %rd81, %rd80;
	ld.global.f32 	%f66, [%rd82];
	max.f32 	%f67, %f65, %f66;
	add.s64 	%rd83, %rd82, %rd80;
	ld.global.f32 	%f68, [%rd83];
	max.f32 	%f69, %f67, %f68;
	add.s64 	%rd84, %rd83, %rd80;
	ld.global.f32 	%f70, [%rd84];
	max.f32 	%f71, %f69, %f70;
	add.s64 	%rd85, %rd84, %rd80;
	ld.global.f32 	%f72, [%rd85];
	max.f32 	%f73, %f71, %f72;
	add.s64 	%rd86, %rd85, %rd80;
	ld.global.f32 	%f74, [%rd86];
	max.f32 	%f75, %f73, %f74;
	add.s64 	%rd87, %rd86, %rd80;
	ld.global.f32 	%f76, [%rd87];
	max.f32 	%f380, %f75, %f76;
	add.s64 	%rd156, %rd156, 8;
$L__BB0_8:
	setp.eq.s64 	%p9, %rd11, 0;
	@%p9 bra 	$L__BB0_14;
	and.b64  	%rd159, %rd55, 3;
	setp.lt.u64 	%p10, %rd11, 4;
	@%p10 bra 	$L__BB0_11;
	mul.lo.s64 	%rd88, %rd156, %rd58;
	shl.b64 	%rd89, %rd88, 2;
	add.s64 	%rd90, %rd5, %rd89;
	ld.global.f32 	%f78, [%rd90];
	max.f32 	%f79, %f380, %f78;
	shl.b64 	%rd91, %rd58, 2;
	add.s64 	%rd92, %rd90, %rd91;
	ld.global.f32 	%f80, [%rd92];
	max.f32 	%f81, %f79, %f80;
	add.s64 	%rd93, %rd92, %rd91;
	ld.global.f32 	%f82, [%rd93];
	max.f32 	%f83, %f81, %f82;
	add.s64 	%rd94, %rd93, %rd91;
	ld.global.f32 	%f84, [%rd94];
	max.f32 	%f380, %f83, %f84;
	add.s64 	%rd156, %rd156, 4;
$L__BB0_11:
	setp.eq.s64 	%p11, %rd159, 0;
	@%p11 bra 	$L__BB0_14;
	mul.lo.s64 	%rd95, %rd156, %rd58;
	shl.b64 	%rd96, %rd95, 2;
	add.s64 	%rd98, %rd96, %rd60;
	add.s64 	%rd160, %rd3, %rd98;
	shl.b64 	%rd18, %rd58, 2;
$L__BB0_13:
	.pragma "nounroll";
	ld.global.f32 	%f85, [%rd160];
	max.f32 	%f380, %f380, %f85;
	add.s64 	%rd160, %rd160, %rd18;
	add.s64 	%rd159, %rd159, -1;
	setp.ne.s64 	%p12, %rd159, 0;
	@%p12 bra 	$L__BB0_13;
$L__BB0_14:
	setp.eq.s64 	%p13, %rd55, 0;
	mov.f32 	%f388, 0f00000000;
	@%p13 bra 	$L__BB0_26;
	and.b64  	%rd23, %rd55, 7;
	setp.lt.u64 	%p14, %rd55, 8;
	mov.f32 	%f388, 0f00000000;
	mov.b64 	%rd163, 0;
	@%p14 bra 	$L__BB0_18;
	and.b64  	%rd163, %rd55, -8;
	shl.b64 	%rd25, %rd58, 5;
	shl.b64 	%rd26, %rd58, 2;
	mov.f32 	%f388, 0f00000000;
	mov.u64 	%rd166, %rd5;
	mov.u64 	%rd167, %rd163;
$L__BB0_17:
	.pragma "nounroll";
	ld.global.f32 	%f90, [%rd166];
	sub.f32 	%f91, %f90, %f380;
	fma.rn.f32 	%f92, %f91, 0f3BBB989D, 0f3F000000;
	cvt.sat.f32.f32 	%f93, %f92;
	mov.f32 	%f94, 0f4B400001;
	mov.f32 	%f95, 0f437C0000;
	fma.rm.f32 	%f96, %f93, %f95, %f94;
	add.f32 	%f97, %f96, 0fCB40007F;
	neg.f32 	%f98, %f97;
	fma.rn.f32 	%f99, %f91, 0f3FB8AA3B, %f98;
	fma.rn.f32 	%f100, %f91, 0f32A57060, %f99;
	mov.b32 	%r4, %f96;
	shl.b32 	%r5, %r4, 23;
	mov.b32 	%f101, %r5;
	ex2.approx.ftz.f32 	%f102, %f100;
	fma.rn.f32 	%f103, %f102, %f101, %f388;
	add.s64 	%rd100, %rd166, %rd26;
	ld.global.f32 	%f104, [%rd100];
	sub.f32 	%f105, %f104, %f380;
	fma.rn.f32 	%f106, %f105, 0f3BBB989D, 0f3F000000;
	cvt.sat.f32.f32 	%f107, %f106;
	fma.rm.f32 	%f108, %f107, %f95, %f94;
	add.f32 	%f109, %f108, 0fCB40007F;
	neg.f32 	%f110, %f109;
	fma.rn.f32 	%f111, %f105, 0f3FB8AA3B, %f110;
	fma.rn.f32 	%f112, %f105, 0f32A57060, %f111;
	mov.b32 	%r6, %f108;
	shl.b32 	%r7, %r6, 23;
	mov.b32 	%f113, %r7;
	ex2.approx.ftz.f32 	%f114, %f112;
	fma.rn.f32 	%f115, %f114, %f113, %f103;
	add.s64 	%rd101, %rd100, %rd26;
	ld.global.f32 	%f116, [%rd101];
	sub.f32 	%f117, %f116, %f380;
	fma.rn.f32 	%f118, %f117, 0f3BBB989D, 0f3F000000;
	cvt.sat.f32.f32 	%f119, %f118;
	fma.rm.f32 	%f120, %f119, %f95, %f94;
	add.f32 	%f121, %f120, 0fCB40007F;
	neg.f32 	%f122, %f121;
	fma.rn.f32 	%f123, %f117, 0f3FB8AA3B, %f122;
	fma.rn.f32 	%f124, %f117, 0f32A57060, %f123;
	mov.b32 	%r8, %f120;
	shl.b32 	%r9, %r8, 23;
	mov.b32 	%f125, %r9;
	ex2.approx.ftz.f32 	%f126, %f124;
	fma.rn.f32 	%f127, %f126, %f125, %f115;
	add.s64 	%rd102, %rd101, %rd26;
	ld.global.f32 	%f128, [%rd102];
	sub.f32 	%f129, %f128, %f380;
	fma.rn.f32 	%f130, %f129, 0f3BBB989D, 0f3F000000;
	cvt.sat.f32.f32 	%f131, %f130;
	fma.rm.f32 	%f132, %f131, %f95, %f94;
	add.f32 	%f133, %f132, 0fCB40007F;
	neg.f32 	%f134, %f133;
	fma.rn.f32 	%f135, %f129, 0f3FB8AA3B, %f134;
	fma.rn.f32 	%f136, %f129, 0f32A57060, %f135;
	mov.b32 	%r10, %f132;
	shl.b32 	%r11, %r10, 23;
	mov.b32 	%f137, %r11;
	ex2.approx.ftz.f32 	%f138, %f136;
	fma.rn.f32 	%f139, %f138, %f137, %f127;
	add.s64 	%rd103, %rd102, %rd26;
	ld.global.f32 	%f140, [%rd103];
	sub.f32 	%f141, %f140, %f380;
	fma.rn.f32 	%f142, %f141, 0f3BBB989D, 0f3F000000;
	cvt.sat.f32.f32 	%f143, %f142;
	fma.rm.f32 	%f144, %f143, %f95, %f94;
	add.f32 	%f145, %f144, 0fCB40007F;
	neg.f32 	%f146, %f145;
	fma.rn.f32 	%f147, %f141, 0f3FB8AA3B, %f146;
	fma.rn.f32 	%f148, %f141, 0f32A57060, %f147;
	mov.b32 	%r12, %f144;
	shl.b32 	%r13, %r12, 23;
	mov.b32 	%f149, %r13;
	ex2.approx.ftz.f32 	%f150, %f148;
	fma.rn.f32 	%f151, %f150, %f149, %f139;
	add.s64 	%rd104, %rd103, %rd26;
	ld.global.f32 	%f152, [%rd104];
	sub.f32 	%f153, %f152, %f380;
	fma.rn.f32 	%f154, %f153, 0f3BBB989D, 0f3F000000;
	cvt.sat.f32.f32 	%f155, %f154;
	fma.rm.f32 	%f156, %f155, %f95, %f94;
	add.f32 	%f157, %f156, 0fCB40007F;
	neg.f32 	%f158, %f157;
	fma.rn.f32 	%f159, %f153, 0f3FB8AA3B, %f158;
	fma.rn.f32 	%f160, %f153, 0f32A57060, %f159;
	mov.b32 	%r14, %f156;
	shl.b32 	%r15, %r14, 23;
	mov.b32 	%f161, %r15;
	ex2.approx.ftz.f32 	%f162, %f160;
	fma.rn.f32 	%f163, %f162, %f161, %f151;
	add.s64 	%rd105, %rd104, %rd26;
	ld.global.f32 	%f164, [%rd105];
	sub.f32 	%f165, %f164, %f380;
	fma.rn.f32 	%f166, %f165, 0f3BBB989D, 0f3F000000;
	cvt.sat.f32.f32 	%f167, %f166;
	fma.rm.f32 	%f168, %f167, %f95, %f94;
	add.f32 	%f169, %f168, 0fCB40007F;
	neg.f32 	%f170, %f169;
	fma.rn.f32 	%f171, %f165, 0f3FB8AA3B, %f170;
	fma.rn.f32 	%f172, %f165, 0f32A57060, %f171;
	mov.b32 	%r16, %f168;
	shl.b32 	%r17, %r16, 23;
	mov.b32 	%f173, %r17;
	ex2.approx.ftz.f32 	%f174, %f172;
	fma.rn.f32 	%f175, %f174, %f173, %f163;
	add.s64 	%rd106, %rd105, %rd26;
	ld.global.f32 	%f176, [%rd106];
	sub.f32 	%f177, %f176, %f380;
	fma.rn.f32 	%f178, %f177, 0f3BBB989D, 0f3F000000;
	cvt.sat.f32.f32 	%f179, %f178;
	fma.rm.f32 	%f180, %f179, %f95, %f94;
	add.f32 	%f181, %f180, 0fCB40007F;
	neg.f32 	%f182, %f181;
	fma.rn.f32 	%f183, %f177, 0f3FB8AA3B, %f182;
	fma.rn.f32 	%f184, %f177, 0f32A57060, %f183;
	mov.b32 	%r18, %f180;
	shl.b32 	%r19, %r18, 23;
	mov.b32 	%f185, %r19;
	ex2.approx.ftz.f32 	%f186, %f184;
	fma.rn.f32 	%f388, %f186, %f185, %f175;
	add.s64 	%rd167, %rd167, -8;
	add.s64 	%rd166, %rd166, %rd25;
	setp.eq.s64 	%p15, %rd167, 0;
	@%p15 bra 	$L__BB0_18;
	bra.uni 	$L__BB0_17;
$L__BB0_18:
	setp.eq.s64 	%p16, %rd23, 0;
	@%p16 bra 	$L__BB0_26;
	and.b64  	%rd32, %rd55, 3;
	setp.lt.u64 	%p17, %rd23, 4;
	@%p17 bra 	$L__BB0_21;
	mul.lo.s64 	%rd107, %rd163, %rd58;
	shl.b64 	%rd108, %rd107, 2;
	add.s64 	%rd109, %rd5, %rd108;
	ld.global.f32 	%f188, [%rd109];
	sub.f32 	%f189, %f188, %f380;
	fma.rn.f32 	%f190, %f189, 0f3BBB989D, 0f3F000000;
	cvt.sat.f32.f32 	%f191, %f190;
	mov.f32 	%f192, 0f4B400001;
	mov.f32 	%f193, 0f437C0000;
	fma.rm.f32 	%f194, %f191, %f193, %f192;
	add.f32 	%f195, %f194, 0fCB40007F;
	neg.f32 	%f196, %f195;
	fma.rn.f32 	%f197, %f189, 0f3FB8AA3B, %f196;
	fma.rn.f32 	%f198, %f189, 0f32A57060, %f197;
	mov.b32 	%r20, %f194;
	shl.b32 	%r21, %r20, 23;
	mov.b32 	%f199, %r21;
	ex2.approx.ftz.f32 	%f200, %f198;
	fma.rn.f32 	%f201, %f200, %f199, %f388;
	shl.b64 	%rd110, %rd58, 2;
	add.s64 	%rd111, %rd109, %rd110;
	ld.global.f32 	%f202, [%rd111];
	sub.f32 	%f203, %f202, %f380;
	fma.rn.f32 	%f204, %f203, 0f3BBB989D, 0f3F000000;
	cvt.sat.f32.f32 	%f205, %f204;
	fma.rm.f32 	%f206, %f205, %f193, %f192;
	add.f32 	%f207, %f206, 0fCB40007F;
	neg.f32 	%f208, %f207;
	fma.rn.f32 	%f209, %f203, 0f3FB8AA3B, %f208;
	fma.rn.f32 	%f210, %f203, 0f32A57060, %f209;
	mov.b32 	%r22, %f206;
	shl.b32 	%r23, %r22, 23;
	mov.b32 	%f211, %r23;
	ex2.approx.ftz.f32 	%f212, %f210;
	fma.rn.f32 	%f213, %f212, %f211, %f201;
	add.s64 	%rd112, %rd111, %rd110;
	ld.global.f32 	%f214, [%rd112];
	sub.f32 	%f215, %f214, %f380;
	fma.rn.f32 	%f216, %f215, 0f3BBB989D, 0f3F000000;
	cvt.sat.f32.f32 	%f217, %f216;
	fma.rm.f32 	%f218, %f217, %f193, %f192;
	add.f32 	%f219, %f218, 0fCB40007F;
	neg.f32 	%f220, %f219;
	fma.rn.f32 	%f221, %f215, 0f3FB8AA3B, %f220;
	fma.rn.f32 	%f222, %f215, 0f32A57060, %f221;
	mov.b32 	%r24, %f218;
	shl.b32 	%r25, %r24, 23;
	mov.b32 	%f223, %r25;
	ex2.approx.ftz.f32 	%f224, %f222;
	fma.rn.f32 	%f225, %f224, %f223, %f213;
	add.s64 	%rd113, %rd112, %rd110;
	ld.global.f32 	%f226, [%rd113];
	sub.f32 	%f227, %f226, %f380;
	fma.rn.f32 	%f228, %f227, 0f3BBB989D, 0f3F000000;
	cvt.sat.f32.f32 	%f229, %f228;
	fma.rm.f32 	%f230, %f229, %f193, %f192;
	add.f32 	%f231, %f230, 0fCB40007F;
	neg.f32 	%f232, %f231;
	fma.rn.f32 	%f233, %f227, 0f3FB8AA3B, %f232;
	fma.rn.f32 	%f234, %f227, 0f32A57060, %f233;
	mov.b32 	%r26, %f230;
	shl.b32 	%r27, %r26, 23;
	mov.b32 	%f235, %r27;
	ex2.approx.ftz.f32 	%f236, %f234;
	fma.rn.f32 	%f388, %f236, %f235, %f225;
	add.s64 	%rd163, %rd163, 4;
$L__BB0_21:
	setp.eq.s64 	%p18, %rd32, 0;
	@%p18 bra 	$L__BB0_26;
	setp.eq.s64 	%p19, %rd32, 1;
	@%p19 bra 	$L__BB0_24;
	mul.lo.s64 	%rd114, %rd163, %rd58;
	shl.b64 	%rd115, %rd114, 2;
	add.s64 	%rd116, %rd5, %rd115;
	ld.global.f32 	%f238, [%rd116];
	sub.f32 	%f239, %f238, %f380;
	fma.rn.f32 	%f240, %f239, 0f3BBB989D, 0f3F000000;
	cvt.sat.f32.f32 	%f241, %f240;
	mov.f32 	%f242, 0f4B400001;
	mov.f32 	%f243, 0f437C0000;
	fma.rm.f32 	%f244, %f241, %f243, %f242;
	add.f32 	%f245, %f244, 0fCB40007F;
	neg.f32 	%f246, %f245;
	fma.rn.f32 	%f247, %f239, 0f3FB8AA3B, %f246;
	fma.rn.f32 	%f248, %f239, 0f32A57060, %f247;
	mov.b32 	%r28, %f244;
	shl.b32 	%r29, %r28, 23;
	mov.b32 	%f249, %r29;
	ex2.approx.ftz.f32 	%f250, %f248;
	fma.rn.f32 	%f251, %f250, %f249, %f388;
	shl.b64 	%rd117, %rd58, 2;
	add.s64 	%rd118, %rd116, %rd117;
	ld.global.f32 	%f252, [%rd118];
	sub.f32 	%f253, %f252, %f380;
	fma.rn.f32 	%f254, %f253, 0f3BBB989D, 0f3F000000;
	cvt.sat.f32.f32 	%f255, %f254;
	fma.rm.f32 	%f256, %f255, %f243, %f242;
	add.f32 	%f257, %f256, 0fCB40007F;
	neg.f32 	%f258, %f257;
	fma.rn.f32 	%f259, %f253, 0f3FB8AA3B, %f258;
	fma.rn.f32 	%f260, %f253, 0f32A57060, %f259;
	mov.b32 	%r30, %f256;
	shl.b32 	%r31, %r30, 23;
	mov.b32 	%f261, %r31;
	ex2.approx.ftz.f32 	%f262, %f260;
	fma.rn.f32 	%f388, %f262, %f261, %f251;
	add.s64 	%rd163, %rd163, 2;
$L__BB0_24:
	and.b64  	%rd119, %rd55, 1;
	setp.eq.b64 	%p20, %rd119, 1;
	not.pred 	%p21, %p20;
	@%p21 bra 	$L__BB0_26;
	mul.lo.s64 	%rd120, %rd163, %rd58;
	shl.b64 	%rd121, %rd120, 2;
	add.s64 	%rd122, %rd5, %rd121;
	ld.global.f32 	%f263, [%rd122];
	sub.f32 	%f264, %f263, %f380;
	fma.rn.f32 	%f265, %f264, 0f3BBB989D, 0f3F000000;
	cvt.sat.f32.f32 	%f266, %f265;
	mov.f32 	%f267, 0f4B400001;
	mov.f32 	%f268, 0f437C0000;
	fma.rm.f32 	%f269, %f266, %f268, %f267;
	add.f32 	%f270, %f269, 0fCB40007F;
	neg.f32 	%f271, %f270;
	fma.rn.f32 	%f272, %f264, 0f3FB8AA3B, %f271;
	fma.rn.f32 	%f273, %f264, 0f32A57060, %f272;
	mov.b32 	%r32, %f269;
	shl.b32 	%r33, %r32, 23;
	mov.b32 	%f274, %r33;
	ex2.approx.ftz.f32 	%f275, %f273;
	fma.rn.f32 	%f388, %f275, %f274, %f388;
$L__BB0_26:
	setp.eq.s64 	%p22, %rd55, 0;
	@%p22 bra 	$L__BB0_35;
	setp.lt.u64 	%p23, %rd55, 4;
	mov.b64 	%rd170, 0;
	@%p23 bra 	$L__BB0_30;
	and.b64  	%rd170, %rd55, -4;
	shl.b64 	%rd168, %rd4, 2;
	shl.b64 	%rd124, %rd58, 3;
	add.s64 	%rd39, %rd3, %rd124;
	mov.u64 	%rd169, %rd170;
$L__BB0_29:
	.pragma "nounroll";
	ld.param.u64 	%rd154, [_Z14softmax_kernelPKfPfmmm_param_1];
	add.s64 	%rd125, %rd3, %rd168;
	ld.global.f32 	%f276, [%rd125];
	sub.f32 	%f277, %f276, %f380;
	fma.rn.f32 	%f278, %f277, 0f3BBB989D, 0f3F000000;
	cvt.sat.f32.f32 	%f279, %f278;
	mov.f32 	%f280, 0f4B400001;
	mov.f32 	%f281, 0f437C0000;
	fma.rm.f32 	%f282, %f279, %f281, %f280;
	add.f32 	%f283, %f282, 0fCB40007F;
	neg.f32 	%f284, %f283;
	fma.rn.f32 	%f285, %f277, 0f3FB8AA3B, %f284;
	fma.rn.f32 	%f286, %f277, 0f32A57060, %f285;
	mov.b32 	%r34, %f282;
	shl.b32 	%r35, %r34, 23;
	mov.b32 	%f287, %r35;
	ex2.approx.ftz.f32 	%f288, %f286;
	mul.f32 	%f289, %f288, %f287;
	div.rn.f32 	%f290, %f289, %f388;
	cvta.to.global.u64 	%rd126, %rd154;
	add.s64 	%rd127, %rd126, %rd168;
	st.global.f32 	[%rd127], %f290;
	shl.b64 	%rd128, %rd58, 2;
	add.s64 	%rd129, %rd125, %rd128;
	ld.global.f32 	%f291, [%rd129];
	sub.f32 	%f292, %f291, %f380;
	fma.rn.f32 	%f293, %f292, 0f3BBB989D, 0f3F000000;
	cvt.sat.f32.f32 	%f294, %f293;
	fma.rm.f32 	%f295, %f294, %f281, %f280;
	add.f32 	%f296, %f295, 0fCB40007F;
	neg.f32 	%f297, %f296;
	fma.rn.f32 	%f298, %f292, 0f3FB8AA3B, %f297;
	fma.rn.f32 	%f299, %f292, 0f32A57060, %f298;
	mov.b32 	%r36, %f295;
	shl.b32 	%r37, %r36, 23;
	mov.b32 	%f300, %r37;
	ex2.approx.ftz.f32 	%f301, %f299;
	mul.f32 	%f302, %f301, %f300;
	div.rn.f32 	%f303, %f302, %f388;
	add.s64 	%rd130, %rd127, %rd128;
	st.global.f32 	[%rd130], %f303;
	add.s64 	%rd131, %rd39, %rd168;
	ld.global.f32 	%f304, [%rd131];
	sub.f32 	%f305, %f304, %f380;
	fma.rn.f32 	%f306, %f305, 0f3BBB989D, 0f3F000000;
	cvt.sat.f32.f32 	%f307, %f306;
	fma.rm.f32 	%f308, %f307, %f281, %f280;
	add.f32 	%f309, %f308, 0fCB40007F;
	neg.f32 	%f310, %f309;
	fma.rn.f32 	%f311, %f305, 0f3FB8AA3B, %f310;
	fma.rn.f32 	%f312, %f305, 0f32A57060, %f311;
	mov.b32 	%r38, %f308;
	shl.b32 	%r39, %r38, 23;
	mov.b32 	%f313, %r39;
	ex2.approx.ftz.f32 	%f314, %f312;
	mul.f32 	%f315, %f314, %f313;
	div.rn.f32 	%f316, %f315, %f388;
	shl.b64 	%rd132, %rd58, 3;
	add.s64 	%rd133, %rd127, %rd132;
	st.global.f32 	[%rd133], %f316;
	mul.lo.s64 	%rd134, %rd58, 12;
	add.s64 	%rd135, %rd125, %rd134;
	ld.global.f32 	%f317, [%rd135];
	sub.f32 	%f318, %f317, %f380;
	fma.rn.f32 	%f319, %f318, 0f3BBB989D, 0f3F000000;
	cvt.sat.f32.f32 	%f320, %f319;
	fma.rm.f32 	%f321, %f320, %f281, %f280;
	add.f32 	%f322, %f321, 0fCB40007F;
	neg.f32 	%f323, %f322;
	fma.rn.f32 	%f324, %f318, 0f3FB8AA3B, %f323;
	fma.rn.f32 	%f325, %f318, 0f32A57060, %f324;
	mov.b32 	%r40, %f321;
	shl.b32 	%r41, %r40, 23;
	mov.b32 	%f326, %r41;
	ex2.approx.ftz.f32 	%f327, %f325;
	mul.f32 	%f328, %f327, %f326;
	div.rn.f32 	%f329, %f328, %f388;
	add.s64 	%rd136, %rd127, %rd134;
	st.global.f32 	[%rd136], %f329;
	add.s64 	%rd169, %rd169, -4;
	shl.b64 	%rd137, %rd58, 4;
	add.s64 	%rd168, %rd168, %rd137;
	setp.ne.s64 	%p24, %rd169, 0;
	@%p24 bra 	$L__BB0_29;
$L__BB0_30:
	and.b64  	%rd49, %rd55, 3;
	setp.eq.s64 	%p25, %rd49, 0;
	@%p25 bra 	$L__BB0_35;
	ld.param.u64 	%rd155, [_Z14softmax_kernelPKfPfmmm_param_1];
	cvta.to.global.u64 	%rd50, %rd155;
	setp.eq.s64 	%p26, %rd49, 1;
	@%p26 bra 	$L__BB0_33;
	mul.lo.s64 	%rd138, %rd170, %rd58;
	shl.b64 	%rd139, %rd138, 2;
	add.s64 	%rd140, %rd5, %rd139;
	ld.global.f32 	%f330, [%rd140];
	sub.f32 	%f331, %f330, %f380;
	fma.rn.f32 	%f332, %f331, 0f3BBB989D, 0f3F000000;
	cvt.sat.f32.f32 	%f333, %f332;
	mov.f32 	%f334, 0f4B400001;
	mov.f32 	%f335, 0f437C0000;
	fma.rm.f32 	%f336, %f333, %f335, %f334;
	add.f32 	%f337, %f336, 0fCB40007F;
	neg.f32 	%f338, %f337;
	fma.rn.f32 	%f339, %f331, 0f3FB8AA3B, %f338;
	fma.rn.f32 	%f340, %f331, 0f32A57060, %f339;
	mov.b32 	%r42, %f336;
	shl.b32 	%r43, %r42, 23;
	mov.b32 	%f341, %r43;
	ex2.approx.ftz.f32 	%f342, %f340;
	mul.f32 	%f343, %f342, %f341;
	div.rn.f32 	%f344, %f343, %f388;
	add.s64 	%rd141, %rd138, %rd4;
	shl.b64 	%rd142, %rd141, 2;
	add.s64 	%rd143, %rd50, %rd142;
	st.global.f32 	[%rd143], %f344;
	shl.b64 	%rd144, %rd58, 2;
	add.s64 	%rd145, %rd140, %rd144;
	ld.global.f32 	%f345, [%rd145];
	sub.f32 	%f346, %f345, %f380;
	fma.rn.f32 	%f347, %f346, 0f3BBB989D, 0f3F000000;
	cvt.sat.f32.f32 	%f348, %f347;
	fma.rm.f32 	%f349, %f348, %f335, %f334;
	add.f32 	%f350, %f349, 0fCB40007F;
	neg.f32 	%f351, %f350;
	fma.rn.f32 	%f352, %f346, 0f3FB8AA3B, %f351;
	fma.rn.f32 	%f353, %f346, 0f32A57060, %f352;
	mov.b32 	%r44, %f349;
	shl.b32 	%r45, %r44, 23;
	mov.b32 	%f354, %r45;
	ex2.approx.ftz.f32 	%f355, %f353;
	mul.f32 	%f356, %f355, %f354;
	div.rn.f32 	%f357, %f356, %f388;
	add.s64 	%rd146, %rd143, %rd144;
	st.global.f32 	[%rd146], %f357;
	add.s64 	%rd170, %rd170, 2;
$L__BB0_33:
	and.b64  	%rd147, %rd55, 1;
	setp.eq.b64 	%p27, %rd147, 1;
	not.pred 	%p28, %p27;
	@%p28 bra 	$L__BB0_35;
	mul.lo.s64 	%rd148, %rd170, %rd58;
	shl.b64 	%rd149, %rd148, 2;
	add.s64 	%rd150, %rd5, %rd149;
	ld.global.f32 	%f358, [%rd150];
	sub.f32 	%f359, %f358, %f380;
	fma.rn.f32 	%f360, %f359, 0f3BBB989D, 0f3F000000;
	cvt.sat.f32.f32 	%f361, %f360;
	mov.f32 	%f362, 0f4B400001;
	mov.f32 	%f363, 0f437C0000;
	fma.rm.f32 	%f364, %f361, %f363, %f362;
	add.f32 	%f365, %f364, 0fCB40007F;
	neg.f32 	%f366, %f365;
	fma.rn.f32 	%f367, %f359, 0f3FB8AA3B, %f366;
	fma.rn.f32 	%f368, %f359, 0f32A57060, %f367;
	mov.b32 	%r46, %f364;
	shl.b32 	%r47, %r46, 23;
	mov.b32 	%f369, %r47;
	ex2.approx.ftz.f32 	%f370, %f368;
	mul.f32 	%f371, %f370, %f369;
	div.rn.f32 	%f372, %f371, %f388;
	add.s64 	%rd151, %rd148, %rd4;
	shl.b64 	%rd152, %rd151, 2;
	add.s64 	%rd153, %rd50, %rd152;
	st.global.f32 	[%rd153], %f372;
$L__BB0_35:
	ret;

}


// ===== COMPILED SASS (sm_100) =====

	.target	sm_100

	.elftype	@"ET_EXEC"


//--------------------- .note.nv.tkinfo           --------------------------
	.section	.note.nv.tkinfo,"",@"SHT_NOTE"
	.sectionflags	@"SHF_NOTE_NV_TKINFO"
	.tkinfo
        /*0018*/ 	.word	0x00000002
        /*0030*/ 	.string	""
        /*0030*/ 	.string	"ptxas"
        /*0030*/ 	.string	"Cuda compilation tools, release 13.0, V13.0.88"
        /*0030*/ 	.string	"Build cuda_13.0.r13.0/compiler.36424714_0"
        /*0030*/ 	.string	"-arch sm_100 -m 64 "



//--------------------- .note.nv.cuinfo           --------------------------
	.section	.note.nv.cuinfo,"",@"SHT_NOTE"
	.sectionflags	@"SHF_NOTE_NV_CUINFO"
        /*0018*/ 	.short	0x0002
        /*001a*/ 	.short	0x0064
        /*001c*/ 	.short	0x0082
	.zero		2


//--------------------- .nv.info                  --------------------------
	.section	.nv.info,"",@"SHT_CUDA_INFO"
	.align	4


	//----- nvinfo : EIATTR_REGCOUNT
	.align		4
        /*0000*/ 	.byte	0x04, 0x2f
        /*0002*/ 	.short	(.L_1 - .L_0)
	.align		4
.L_0:
        /*0004*/ 	.word	index@(_Z14softmax_kernelPKfPfmmm)
        /*0008*/ 	.word	0x00000020


	//----- nvinfo : EIATTR_FRAME_SIZE
	.align		4
.L_1:
        /*000c*/ 	.byte	0x04, 0x11
        /*000e*/ 	.short	(.L_3 - .L_2)
	.align		4
.L_2:
        /*0010*/ 	.word	index@($__internal_0_$__cuda_sm3x_div_rn_noftz_f32_slowpath)
        /*0014*/ 	.word	0x00000000


	//----- nvinfo : EIATTR_FRAME_SIZE
	.align		4
.L_3:
        /*0018*/ 	.byte	0x04, 0x11
        /*001a*/ 	.short	(.L_5 - .L_4)
	.align		4
.L_4:
        /*001c*/ 	.word	index@(_Z14softmax_kernelPKfPfmmm)
        /*0020*/ 	.word	0x00000000


	//----- nvinfo : EIATTR_MIN_STACK_SIZE
	.align		4
.L_5:
        /*0024*/ 	.byte	0x04, 0x12
        /*0026*/ 	.short	(.L_7 - .L_6)
	.align		4
.L_6:
        /*0028*/ 	.word	index@(_Z14softmax_kernelPKfPfmmm)
        /*002c*/ 	.word	0x00000000
.L_7:


//--------------------- .nv.compat                --------------------------
	.section	.nv.compat,"",@"SHT_CUDA_COMPAT_INFO"
	.align	4
        /*0000*/ 	.byte	0x02, 0x09, 0x00, 0x00, 0x02, 0x02, 0x01, 0x00, 0x02, 0x05, 0x05, 0x00, 0x03, 0x07, 0x01, 0x01
        /*0010*/ 	.byte	0x02, 0x03, 0x00, 0x00, 0x02, 0x06, 0x01, 0x00, 0x04, 0x0b, 0x08, 0x00, 0x01, 0x00, 0x00, 0x00
        /*0020*/ 	.byte	0x00, 0x00, 0x00, 0x00


//--------------------- .nv.info._Z14softmax_kernelPKfPfmmm --------------------------
	.section	.nv.info._Z14softmax_kernelPKfPfmmm,"",@"SHT_CUDA_INFO"
	.sectionflags	@""
	.align	4


	//----- nvinfo : EIATTR_CUDA_API_VERSION
	.align		4
        /*0000*/ 	.byte	0x04, 0x37
        /*0002*/ 	.short	(.L_9 - .L_8)
.L_8:
        /*0004*/ 	.word	0x00000082


	//----- nvinfo : EIATTR_KPARAM_INFO
	.align		4
.L_9:
        /*0008*/ 	.byte	0x04, 0x17
        /*000a*/ 	.short	(.L_11 - .L_10)
.L_10:
        /*000c*/ 	.word	0x00000000
        /*0010*/ 	.short	0x0004
        /*0012*/ 	.short	0x0020
        /*0014*/ 	.byte	0x00, 0xf0, 0x21, 0x00


	//----- nvinfo : EIATTR_KPARAM_INFO
	.align		4
.L_11:
        /*0018*/ 	.byte	0x04, 0x17
        /*001a*/ 	.short	(.L_13 - .L_12)
.L_12:
        /*001c*/ 	.word	0x00000000
        /*0020*/ 	.short	0x0003
        /*0022*/ 	.short	0x0018
        /*0024*/ 	.byte	0x00, 0xf0, 0x21, 0x00


	//----- nvinfo : EIATTR_KPARAM_INFO
	.align		4
.L_13:
        /*0028*/ 	.byte	0x04, 0x17
        /*002a*/ 	.short	(.L_15 - .L_14)
.L_14:
        /*002c*/ 	.word	0x00000000
        /*0030*/ 	.short	0x0002
        /*0032*/ 	.short	0x0010
        /*0034*/ 	.byte	0x00, 0xf0, 0x21, 0x00


	//----- nvinfo : EIATTR_KPARAM_INFO
	.align		4
.L_15:
        /*0038*/ 	.byte	0x04, 0x17
        /*003a*/ 	.short	(.L_17 - .L_16)
.L_16:
        /*003c*/ 	.word	0x00000000
        /*0040*/ 	.short	0x0001
        /*0042*/ 	.short	0x0008
        /*0044*/ 	.byte	0x00, 0xf5, 0x21, 0x00


	//----- nvinfo : EIATTR_KPARAM_INFO
	.align		4
.L_17:
        /*0048*/ 	.byte	0x04, 0x17
        /*004a*/ 	.short	(.L_19 - .L_18)
.L_18:
        /*004c*/ 	.word	0x00000000
        /*0050*/ 	.short	0x0000
        /*0052*/ 	.short	0x0000
        /*0054*/ 	.byte	0x00, 0xf5, 0x21, 0x00


	//----- nvinfo : EIATTR_SPARSE_MMA_MASK
	.align		4
.L_19:
        /*0058*/ 	.byte	0x03, 0x50
        /*005a*/ 	.short	0x0000


	//----- nvinfo : EIATTR_MAXREG_COUNT
	.align		4
        /*005c*/ 	.byte	0x03, 0x1b
        /*005e*/ 	.short	0x00ff


	//----- nvinfo : EIATTR_MERCURY_ISA_VERSION
	.align		4
        /*0060*/ 	.byte	0x03, 0x5f
        /*0062*/ 	.short	0x0101


	//----- nvinfo : EIATTR_VRC_CTA_INIT_COUNT
	.align		4
        /*0064*/ 	.byte	0x02, 0x4a
	.zero		1
	.zero		1


	//----- nvinfo : EIATTR_EXIT_INSTR_OFFSETS
	.align		4
        /*0068*/ 	.byte	0x04, 0x1c
        /*006a*/ 	.short	(.L_21 - .L_20)


	//   ....[0]....
.L_20:
        /*006c*/ 	.word	0x00000090


	//   ....[1]....
        /*0070*/ 	.word	0x00001d50


	//   ....[2]....
        /*0074*/ 	.word	0x000026d0


	//   ....[3]....
        /*0078*/ 	.word	0x00002bc0


	//   ....[4]....
        /*007c*/ 	.word	0x00002e20


	//----- nvinfo : EIATTR_CRS_STACK_SIZE
	.align		4
.L_21:
        /*0080*/ 	.byte	0x04, 0x1e
        /*0082*/ 	.short	(.L_23 - .L_22)
.L_22:
        /*0084*/ 	.word	0x00000000


	//----- nvinfo : EIATTR_CBANK_PARAM_SIZE
	.align		4
.L_23:
        /*0088*/ 	.byte	0x03, 0x19
        /*008a*/ 	.short	0x0028


	//----- nvinfo : EIATTR_PARAM_CBANK
	.align		4
        /*008c*/ 	.byte	0x04, 0x0a
        /*008e*/ 	.short	(.L_25 - .L_24)
	.align		4
.L_24:
        /*0090*/ 	.word	index@(.nv.constant0._Z14softmax_kernelPKfPfmmm)
        /*0094*/ 	.short	0x0380
        /*0096*/ 	.short	0x0028


	//----- nvinfo : EIATTR_SW_WAR
	.align		4
.L_25:
        /*0098*/ 	.byte	0x04, 0x36
        /*009a*/ 	.short	(.L_27 - .L_26)
.L_26:
        /*009c*/ 	.word	0x00000008
.L_27:


//--------------------- .nv.callgraph             --------------------------
	.section	.nv.callgraph,"",@"SHT_CUDA_CALLGRAPH"
	.align	4
	.sectionentsize	8
	.align		4
        /*0000*/ 	.word	0x00000000
	.align		4
        /*0004*/ 	.word	0xffffffff
	.align		4
        /*0008*/ 	.word	0x00000000
	.align		4
        /*000c*/ 	.word	0xfffffffe
	.align		4
        /*0010*/ 	.word	0x00000000
	.align		4
        /*0014*/ 	.word	0xfffffffd
	.align		4
        /*0018*/ 	.word	0x00000000
	.align		4
        /*001c*/ 	.word	0xfffffffc


//--------------------- .text._Z14softmax_kernelPKfPfmmm --------------------------
	.section	.text._Z14softmax_kernelPKfPfmmm,"ax",@progbits
	.align	128
        .global         _Z14softmax_kernelPKfPfmmm
        .type           _Z14softmax_kernelPKfPfmmm,@function
        .size           _Z14softmax_kernelPKfPfmmm,(.L_x_30 - _Z14softmax_kernelPKfPfmmm)
        .other          _Z14softmax_kernelPKfPfmmm,@"STO_CUDA_ENTRY STV_DEFAULT"
_Z14softmax_kernelPKfPfmmm:
.text._Z14softmax_kernelPKfPfmmm:
[----:B------:R-:W-:Y:S08]  /*0000*/  LDC R1, c[0x0][0x37c] ;  /* 0x0000df00ff017b82 */ /* 0x000ff00000000800 */
[----:B------:R-:W0:Y:S08]  /*0010*/  S2UR UR5, SR_CTAID.Y ;  /* 0x00000000000579c3 */ /* 0x000e300000002600 */
[----:B------:R-:W0:Y:S08]  /*0020*/  LDC.64 R10, c[0x0][0x3a0] ;  /* 0x0000e800ff0a7b82 */ /* 0x000e300000000a00 */
[----:B------:R-:W1:Y:S08]  /*0030*/  S2UR UR4, SR_CTAID.X ;  /* 0x00000000000479c3 */ /* 0x000e700000002500 */
[----:B------:R-:W1:Y:S01]  /*0040*/  LDC.64 R2, c[0x0][0x390] ;  /* 0x0000e400ff027b82 */ /* 0x000e620000000a00 */
[----:B0-----:R-:W-:-:S04]  /*0050*/  ISETP.LE.U32.AND P0, PT, R10, UR5, PT ;  /* 0x000000050a007c0c */ /* 0x001fc8000bf03070 */
[----:B------:R-:W-:Y:S02]  /*0060*/  ISETP.GE.U32.AND.EX P0, PT, RZ, R11, PT, P0 ;  /* 0x0000000bff00720c */ /* 0x000fe40003f06100 */
[----:B-1----:R-:W-:-:S04]  /*0070*/  ISETP.LE.U32.AND P1, PT, R2, UR4, PT ;  /* 0x0000000402007c0c */ /* 0x002fc8000bf23070 */
[----:B------:R-:W-:-:S13]  /*0080*/  ISETP.GE.U32.OR.EX P0, PT, RZ, R3, P0, P1 ;  /* 0x00000003ff00720c */ /* 0x000fda0000706510 */
[----:B------:R-:W-:Y:S05]  /*0090*/  @P0 EXIT ;  /* 0x000000000000094d */ /* 0x000fea0003800000 */
[----:B------:R-:W0:Y:S01]  /*00a0*/  LDC.64 R12, c[0x0][0x398] ;  /* 0x0000e600ff0c7b82 */ /* 0x000e220000000a00 */
[----:B------:R-:W-:Y:S01]  /*00b0*/  MOV R18, UR5 ;  /* 0x0000000500127c02 */ /* 0x000fe20008000f00 */
[----:B------:R-:W-:Y:S01]  /*00c0*/  IMAD.MOV.U32 R19, RZ, RZ, RZ ;  /* 0x000000ffff137224 */ /* 0x000fe200078e00ff */
[----:B------:R-:W1:Y:S05]  /*00d0*/  LDCU.64 UR12, c[0x0][0x358] ;  /* 0x00006b00ff0c77ac */ /* 0x000e6a0008000a00 */
[----:B------:R-:W2:Y:S01]  /*00e0*/  LDC.64 R4, c[0x0][0x380] ;  /* 0x0000e000ff047b82 */ /* 0x000ea20000000a00 */
[C---:B0-----:R-:W-:Y:S01]  /*00f0*/  IMAD.WIDE.U32 R2, R12.reuse, UR4, RZ ;  /* 0x000000040c027c25 */ /* 0x041fe2000f8e00ff */
[----:B------:R-:W-:-:S03]  /*0100*/  ISETP.NE.U32.AND P0, PT, R12, RZ, PT ;  /* 0x000000ff0c00720c */ /* 0x000fc60003f05070 */
[C---:B------:R-:W-:Y:S01]  /*0110*/  IMAD R3, R13.reuse, UR4, R3 ;  /* 0x000000040d037c24 */ /* 0x040fe2000f8e0203 */
[----:B------:R-:W-:Y:S01]  /*0120*/  ISETP.NE.AND.EX P0, PT, R13, RZ, PT, P0 ;  /* 0x000000ff0d00720c */ /* 0x000fe20003f05300 */
[----:B------:R-:W-:-:S04]  /*0130*/  IMAD.WIDE.U32 R18, R2, R10, R18 ;  /* 0x0000000a02127225 */ /* 0x000fc800078e0012 */
[----:B------:R-:W-:-:S04]  /*0140*/  IMAD R3, R3, R10, RZ ;  /* 0x0000000a03037224 */ /* 0x000fc800078e02ff */
[----:B------:R-:W-:Y:S01]  /*0150*/  IMAD R7, R2, R11, R3 ;  /* 0x0000000b02077224 */ /* 0x000fe200078e0203 */
[----:B------:R-:W-:-:S03]  /*0160*/  SHF.L.U32 R3, R18, 0x2, RZ ;  /* 0x0000000212037819 */ /* 0x000fc600000006ff */
[----:B------:R-:W-:Y:S01]  /*0170*/  IMAD.IADD R7, R19, 0x1, R7 ;  /* 0x0000000113077824 */ /* 0x000fe200078e0207 */
[----:B--2---:R-:W-:Y:S01]  /*0180*/  IADD3 R6, P1, PT, R3, R4, RZ ;  /* 0x0000000403067210 */ /* 0x004fe20007f3e0ff */
[----:B------:R-:W-:-:S03]  /*0190*/  IMAD.MOV.U32 R4, RZ, RZ, -0x800001 ;  /* 0xff7fffffff047424 */ /* 0x000fc600078e00ff */
[----:B------:R-:W-:-:S04]  /*01a0*/  SHF.L.U64.HI R0, R18, 0x2, R7 ;  /* 0x0000000212007819 */ /* 0x000fc80000010207 */
[----:B------:R-:W-:Y:S01]  /*01b0*/  IADD3.X R5, PT, PT, R0, R5, RZ, P1, !PT ;  /* 0x0000000500057210 */ /* 0x000fe20000ffe4ff */
[----:B-1----:R-:W-:Y:S06]  /*01c0*/  @!P0 BRA `(.L_x_0) ;  /* 0x0000000800cc8947 */ /* 0x002fec0003800000 */
[C---:B------:R-:W-:Y:S02]  /*01d0*/  ISETP.GE.U32.AND P1, PT, R12.reuse, 0x10, PT ;  /* 0x000000100c00780c */ /* 0x040fe40003f26070 */
[----:B------:R-:W-:Y:S02]  /*01e0*/  CS2R R8, SRZ ;  /* 0x0000000000087805 */ /* 0x000fe4000001ff00 */
[----:B------:R-:W-:Y:S02]  /*01f0*/  LOP3.LUT R2, R12, 0xf, RZ, 0xc0, !PT ;  /* 0x0000000f0c027812 */ /* 0x000fe400078ec0ff */
[----:B------:R-:W-:Y:S02]  /*0200*/  ISETP.GE.U32.AND.EX P1, PT, R13, RZ, PT, P1 ;  /* 0x000000ff0d00720c */ /* 0x000fe40003f26110 */
[----:B------:R-:W-:Y:S02]  /*0210*/  ISETP.NE.U32.AND P0, PT, R2, RZ, PT ;  /* 0x000000ff0200720c */ /* 0x000fe40003f05070 */
[----:B------:R-:W-:-:S02]  /*0220*/  MOV R4, 0xff7fffff ;  /* 0xff7fffff00047802 */ /* 0x000fc40000000f00 */
[----:B------:R-:W-:-:S07]  /*0230*/  ISETP.NE.AND.EX P0, PT, RZ, RZ, PT, P0 ;  /* 0x000000ffff00720c */ /* 0x000fce0003f05300 */
[----:B------:R-:W-:Y:S06]  /*0240*/  @!P1 BRA `(.L_x_1) ;  /* 0x0000000400209947 */ /* 0x000fec0003800000 */
[----:B------:R-:W0:Y:S01]  /*0250*/  LDC R9, c[0x0][0x39c] ;  /* 0x0000e700ff097b82 */ /* 0x000e220000000800 */
[----:B------:R-:W-:Y:S01]  /*0260*/  LOP3.LUT R8, R12, 0xfffffff0, RZ, 0xc0, !PT ;  /* 0xfffffff00c087812 */ /* 0x000fe200078ec0ff */
[----:B------:R-:W-:Y:S01]  /*0270*/  IMAD.SHL.U32 R25, R11, 0x4, RZ ;  /* 0x000000040b197824 */ /* 0x000fe200078e00ff */
[C---:B------:R-:W-:Y:S01]  /*0280*/  SHF.L.U64.HI R11, R10.reuse, 0x6, R11 ;  /* 0x000000060a0b7819 */ /* 0x040fe2000001020b */
[----:B------:R-:W-:Y:S01]  /*0290*/  IMAD.WIDE.U32 R12, R10, 0x4, RZ ;  /* 0x000000040a0c7825 */ /* 0x000fe200078e00ff */
[----:B------:R-:W-:Y:S02]  /*02a0*/  MOV R4, 0xff7fffff ;  /* 0xff7fffff00047802 */ /* 0x000fe40000000f00 */
[----:B------:R-:W-:Y:S01]  /*02b0*/  MOV R17, R5 ;  /* 0x0000000500117202 */ /* 0x000fe20000000f00 */
[----:B------:R-:W-:Y:S01]  /*02c0*/  IMAD.MOV.U32 R16, RZ, RZ, R6 ;  /* 0x000000ffff107224 */ /* 0x000fe200078e0006 */
[----:B------:R-:W-:Y:S01]  /*02d0*/  MOV R24, R8 ;  /* 0x0000000800187202 */ /* 0x000fe20000000f00 */
[----:B------:R-:W-:-:S02]  /*02e0*/  IMAD.IADD R25, R13, 0x1, R25 ;  /* 0x000000010d197824 */ /* 0x000fc400078e0219 */
[----:B0-----:R-:W-:-:S07]  /*02f0*/  IMAD.MOV.U32 R26, RZ, RZ, R9 ;  /* 0x000000ffff1a7224 */ /* 0x001fce00078e0009 */
.L_x_2:
[----:B------:R-:W-:Y:S01]  /*0300*/  IADD3 R14, P1, PT, R16, R12, RZ ;  /* 0x0000000c100e7210 */ /* 0x000fe20007f3e0ff */
[----:B------:R-:W2:Y:S03]  /*0310*/  LDG.E R23, desc[UR12][R16.64] ;  /* 0x0000000c10177981 */ /* 0x000ea6000c1e1900 */
[----:B------:R-:W-:-:S05]  /*0320*/  IADD3.X R15, PT, PT, R17, R25, RZ, P1, !PT ;  /* 0x00000019110f7210 */ /* 0x000fca0000ffe4ff */
[----:B------:R-:W2:Y:S01]  /*0330*/  LDG.E R27, desc[UR12][R14.64] ;  /* 0x0000000c0e1b7981 */ /* 0x000ea2000c1e1900 */
[----:B------:R-:W-:-:S05]  /*0340*/  IADD3 R20, P1, PT, R14, R12, RZ ;  /* 0x0000000c0e147210 */ /* 0x000fca0007f3e0ff */
[----:B------:R-:W-:Y:S01]  /*0350*/  IMAD.X R21, R15, 0x1, R25, P1 ;  /* 0x000000010f157824 */ /* 0x000fe200008e0619 */
[-C--:B------:R-:W-:Y:S02]  /*0360*/  IADD3 R22, P1, PT, R20, R12.reuse, RZ ;  /* 0x0000000c14167210 */ /* 0x080fe40007f3e0ff */
[----:B--2---:R-:W-:Y:S02]  /*0370*/  FMNMX3 R4, R4, R23, R27, !PT ;  /* 0x0000001704047276 */ /* 0x004fe4000780001b */
[----:B------:R-:W-:Y:S02]  /*0380*/  IADD3.X R23, PT, PT, R21, R25, RZ, P1, !PT ;  /* 0x0000001915177210 */ /* 0x000fe40000ffe4ff */
[----:B------:R-:W2:Y:S04]  /*0390*/  LDG.E R21, desc[UR12][R20.64] ;  /* 0x0000000c14157981 */ /* 0x000ea8000c1e1900 */
[----:B------:R0:W2:Y:S02]  /*03a0*/  LDG.E R27, desc[UR12][R22.64] ;  /* 0x0000000c161b7981 */ /* 0x0000a4000c1e1900 */
[----:B0-----:R-:W-:-:S05]  /*03b0*/  IADD3 R22, P1, PT, R22, R12, RZ ;  /* 0x0000000c16167210 */ /* 0x001fca0007f3e0ff */
[----:B------:R-:W-:Y:S01]  /*03c0*/  IMAD.X R23, R23, 0x1, R25, P1 ;  /* 0x0000000117177824 */ /* 0x000fe200008e0619 */
[-C--:B------:R-:W-:Y:S02]  /*03d0*/  IADD3 R20, P1, PT, R22, R12.reuse, RZ ;  /* 0x0000000c16147210 */ /* 0x080fe40007f3e0ff */
[----:B--2---:R-:W-:Y:S02]  /*03e0*/  FMNMX3 R4, R4, R21, R27, !PT ;  /* 0x0000001504047276 */ /* 0x004fe4000780001b */
[----:B------:R-:W-:Y:S01]  /*03f0*/  IADD3.X R21, PT, PT, R23, R25, RZ, P1, !PT ;  /* 0x0000001917157210 */ /* 0x000fe20000ffe4ff */
[----:B------:R-:W2:Y:S04]  /*0400*/  LDG.E R27, desc[UR12][R22.64] ;  /* 0x0000000c161b7981 */ /* 0x000ea8000c1e1900 */
[----:B------:R-:W2:Y:S01]  /*0410*/  LDG.E R29, desc[UR12][R20.64] ;  /* 0x0000000c141d7981 */ /* 0x000ea2000c1e1900 */
[----:B------:R-:W-:-:S04]  /*0420*/  IADD3 R14, P1, PT, R20, R12, RZ ;  /* 0x0000000c140e7210 */ /* 0x000fc80007f3e0ff */
[----:B------:R-:W-:Y:S02]  /*0430*/  IADD3.X R15, PT, PT, R21, R25, RZ, P1, !PT ;  /* 0x00000019150f7210 */ /* 0x000fe40000ffe4ff */
[----:B------:R-:W-:Y:S02]  /*0440*/  IADD3 R28, P1, PT, R14, R12, RZ ;  /* 0x0000000c0e1c7210 */ /* 0x000fe40007f3e0ff */
[----:B--2---:R-:W-:-:S03]  /*0450*/  FMNMX3 R4, R4, R27, R29, !PT ;  /* 0x0000001b04047276 */ /* 0x004fc6000780001d */
[----:B------:R-:W-:Y:S01]  /*0460*/  IMAD.X R29, R15, 0x1, R25, P1 ;  /* 0x000000010f1d7824 */ /* 0x000fe200008e0619 */
[----:B------:R0:W2:Y:S04]  /*0470*/  LDG.E R27, desc[UR12][R14.64] ;  /* 0x0000000c0e1b7981 */ /* 0x0000a8000c1e1900 */
[----:B------:R-:W2:Y:S01]  /*0480*/  LDG.E R20, desc[UR12][R28.64] ;  /* 0x0000000c1c147981 */ /* 0x000ea2000c1e1900 */
[----:B0-----:R-:W-:-:S04]  /*0490*/  IADD3 R14, P1, PT, R28, R12, RZ ;  /* 0x0000000c1c0e7210 */ /* 0x001fc80007f3e0ff */
[----:B------:R-:W-:Y:S02]  /*04a0*/  IADD3.X R15, PT, PT, R29, R25, RZ, P1, !PT ;  /* 0x000000191d0f7210 */ /* 0x000fe40000ffe4ff */
[----:B------:R-:W-:-:S04]  /*04b0*/  IADD3 R22, P1, PT, R14, R12, RZ ;  /* 0x0000000c0e167210 */ /* 0x000fc80007f3e0ff */
[----:B------:R-:W-:-:S05]  /*04c0*/  IADD3.X R23, PT, PT, R15, R25, RZ, P1, !PT ;  /* 0x000000190f177210 */ /* 0x000fca0000ffe4ff */
[----:B------:R-:W3:Y:S01]  /*04d0*/  LDG.E R28, desc[UR12][R22.64] ;  /* 0x0000000c161c7981 */ /* 0x000ee2000c1e1900 */
[----:B--2---:R-:W-:-:S03]  /*04e0*/  FMNMX3 R4, R4, R27, R20, !PT ;  /* 0x0000001b04047276 */ /* 0x004fc60007800014 */
[----:B------:R0:W3:Y:S01]  /*04f0*/  LDG.E R27, desc[UR12][R14.64] ;  /* 0x0000000c0e1b7981 */ /* 0x0000e2000c1e1900 */
[----:B------:R-:W-:-:S05]  /*0500*/  IADD3 R20, P1, PT, R22, R12, RZ ;  /* 0x0000000c16147210 */ /* 0x000fca0007f3e0ff */
[----:B------:R-:W-:Y:S01]  /*0510*/  IMAD.X R21, R23, 0x1, R25, P1 ;  /* 0x0000000117157824 */ /* 0x000fe200008e0619 */
[----:B0-----:R-:W-:-:S04]  /*0520*/  IADD3 R14, P1, PT, R20, R12, RZ ;  /* 0x0000000c140e7210 */ /* 0x001fc80007f3e0ff */
[----:B------:R-:W-:Y:S02]  /*0530*/  IADD3.X R15, PT, PT, R21, R25, RZ, P1, !PT ;  /* 0x00000019150f7210 */ /* 0x000fe40000ffe4ff */
[----:B------:R0:W2:Y:S01]  /*0540*/  LDG.E R21, desc[UR12][R20.64] ;  /* 0x0000000c14157981 */ /* 0x0000a2000c1e1900 */
[----:B---3--:R-:W-:-:S03]  /*0550*/  FMNMX3 R4, R4, R27, R28, !PT ;  /* 0x0000001b04047276 */ /* 0x008fc6000780001c */
[----:B------:R-:W2:Y:S01]  /*0560*/  LDG.E R27, desc[UR12][R14.64] ;  /* 0x0000000c0e1b7981 */ /* 0x000ea2000c1e1900 */
[----:B------:R-:W-:-:S04]  /*0570*/  IADD3 R28, P1, PT, R14, R12, RZ ;  /* 0x0000000c0e1c7210 */ /* 0x000fc80007f3e0ff */
[----:B------:R-:W-:Y:S02]  /*0580*/  IADD3.X R29, PT, PT, R15, R25, RZ, P1, !PT ;  /* 0x000000190f1d7210 */ /* 0x000fe40000ffe4ff */
[----:B------:R-:W-:-:S03]  /*0590*/  IADD3 R22, P1, PT, R28, R12, RZ ;  /* 0x0000000c1c167210 */ /* 0x000fc60007f3e0ff */
[----:B------:R-:W3:Y:S02]  /*05a0*/  LDG.E R28, desc[UR12][R28.64] ;  /* 0x0000000c1c1c7981 */ /* 0x000ee4000c1e1900 */
[----:B------:R-:W-:Y:S01]  /*05b0*/  IMAD.X R23, R29, 0x1, R25, P1 ;  /* 0x000000011d177824 */ /* 0x000fe200008e0619 */
[-C--:B0-----:R-:W-:Y:S02]  /*05c0*/  IADD3 R20, P1, PT, R22, R12.reuse, RZ ;  /* 0x0000000c16147210 */ /* 0x081fe40007f3e0ff */
[----:B--2---:R-:W-:Y:S02]  /*05d0*/  FMNMX3 R4, R4, R21, R27, !PT ;  /* 0x0000001504047276 */ /* 0x004fe4000780001b */
[----:B------:R-:W-:Y:S01]  /*05e0*/  IADD3.X R21, PT, PT, R23, R25, RZ, P1, !PT ;  /* 0x0000001917157210 */ /* 0x000fe20000ffe4ff */
[----:B------:R-:W3:Y:S01]  /*05f0*/  LDG.E R27, desc[UR12][R22.64] ;  /* 0x0000000c161b7981 */ /* 0x000ee2000c1e1900 */
[----:B------:R-:W-:-:S04]  /*0600*/  IADD3 R14, P1, PT, R20, R12, RZ ;  /* 0x0000000c140e7210 */ /* 0x000fc80007f3e0ff */
[----:B------:R-:W-:Y:S02]  /*0610*/  IADD3.X R15, PT, PT, R21, R25, RZ, P1, !PT ;  /* 0x00000019150f7210 */ /* 0x000fe40000ffe4ff */
[----:B------:R-:W2:Y:S04]  /*0620*/  LDG.E R21, desc[UR12][R20.64] ;  /* 0x0000000c14157981 */ /* 0x000ea8000c1e1900 */
[----:B------:R-:W2:Y:S01]  /*0630*/  LDG.E R14, desc[UR12][R14.64] ;  /* 0x0000000c0e0e7981 */ /* 0x000ea2000c1e1900 */
[----:B------:R-:W-:-:S04]  /*0640*/  IADD3 R24, P1, PT, R24, -0x10, RZ ;  /* 0xfffffff018187810 */ /* 0x000fc80007f3e0ff */
[----:B------:R-:W-:Y:S02]  /*0650*/  IADD3.X R26, PT, PT, R26, -0x1, RZ, P1, !PT ;  /* 0xffffffff1a1a7810 */ /* 0x000fe40000ffe4ff */
[----:B------:R-:W-:-:S04]  /*0660*/  ISETP.NE.U32.AND P1, PT, R24, RZ, PT ;  /* 0x000000ff1800720c */ /* 0x000fc80003f25070 */
[----:B------:R-:W-:Y:S02]  /*0670*/  ISETP.NE.AND.EX P1, PT, R26, RZ, PT, P1 ;  /* 0x000000ff1a00720c */ /* 0x000fe40003f25310 */
[----:B------:R-:W-:-:S05]  /*0680*/  LEA R16, P2, R10, R16, 0x6 ;  /* 0x000000100a107211 */ /* 0x000fca00078430ff */
[----:B------:R-:W-:Y:S01]  /*0690*/  IMAD.X R17, R17, 0x1, R11, P2 ;  /* 0x0000000111117824 */ /* 0x000fe200010e060b */
[----:B---3--:R-:W-:-:S04]  /*06a0*/  FMNMX3 R4, R4, R28, R27, !PT ;  /* 0x0000001c04047276 */ /* 0x008fc8000780001b */
[----:B--2---:R-:W-:Y:S01]  /*06b0*/  FMNMX3 R4, R4, R21, R14, !PT ;  /* 0x0000001504047276 */ /* 0x004fe2000780000e */
[----:B------:R-:W-:Y:S06]  /*06c0*/  @P1 BRA `(.L_x_2) ;  /* 0xfffffffc000c1947 */ /* 0x000fec000383ffff */
.L_x_1:
[----:B------:R-:W-:Y:S05]  /*06d0*/  @!P0 BRA `(.L_x_0) ;  /* 0x0000000400888947 */ /* 0x000fea0003800000 */
[----:B------:R-:W0:Y:S01]  /*06e0*/  LDCU UR5, c[0x0][0x398] ;  /* 0x00007300ff0577ac */ /* 0x000e220008000800 */
[----:B------:R-:W-:-:S04]  /*06f0*/  ISETP.GE.U32.AND P0, PT, R2, 0x8, PT ;  /* 0x000000080200780c */ /* 0x000fc80003f06070 */
[----:B------:R-:W-:Y:S01]  /*0700*/  ISETP.GE.U32.AND.EX P0, PT, RZ, RZ, PT, P0 ;  /* 0x000000ffff00720c */ /* 0x000fe20003f06100 */
[----:B0-----:R-:W-:-:S04]  /*0710*/  ULOP3.LUT UR9, UR5, 0x7, URZ, 0xc0, !UPT ;  /* 0x0000000705097892 */ /* 0x001fc8000f8ec0ff */
[----:B------:R-:W-:-:S04]  /*0720*/  UISETP.NE.U32.AND UP0, UPT, UR9, URZ, UPT ;  /* 0x000000ff0900728c */ /* 0x000fc8000bf05070 */
[----:B------:R-:W-:-:S04]  /*0730*/  UISETP.NE.AND.EX UP0, UPT, URZ, URZ, UPT, UP0 ;  /* 0x000000ffff00728c */ /* 0x000fc8000bf05300 */
[----:B------:R-:W-:Y:S07]  /*0740*/  @!P0 BRA `(.L_x_3) ;  /* 0x0000000000948947 */ /* 0x000fee0003800000 */
[----:B------:R-:W0:Y:S02]  /*0750*/  LDCU.64 UR6, c[0x0][0x3a0] ;  /* 0x00007400ff0677ac */ /* 0x000e240008000a00 */
[----:B0-----:R-:W-:Y:S01]  /*0760*/  IMAD R13, R9, UR6, RZ ;  /* 0x00000006090d7c24 */ /* 0x001fe2000f8e02ff */
[----:B------:R-:W-:Y:S02]  /*0770*/  USHF.L.U32 UR8, UR6, 0x2, URZ ;  /* 0x0000000206087899 */ /* 0x000fe400080006ff */
[----:B------:R-:W-:Y:S01]  /*0780*/  IMAD.WIDE.U32 R10, R8, UR6, RZ ;  /* 0x00000006080a7c25 */ /* 0x000fe2000f8e00ff */
[----:B------:R-:W-:-:S03]  /*0790*/  USHF.L.U64.HI UR4, UR6, 0x2, UR7 ;  /* 0x0000000206047899 */ /* 0x000fc60008010207 */
[----:B------:R-:W-:Y:S01]  /*07a0*/  IMAD R13, R8, UR7, R13 ;  /* 0x00000007080d7c24 */ /* 0x000fe2000f8e020d */
[----:B------:R-:W-:-:S04]  /*07b0*/  LEA R26, P0, R10, R6, 0x2 ;  /* 0x000000060a1a7211 */ /* 0x000fc800078010ff */
[----:B------:R-:W-:Y:S02]  /*07c0*/  IADD3 R2, PT, PT, R11, R13, RZ ;  /* 0x0000000d0b027210 */ /* 0x000fe40007ffe0ff */
[----:B------:R-:W-:Y:S02]  /*07d0*/  IADD3 R22, P1, PT, R26, UR8, RZ ;  /* 0x000000081a167c10 */ /* 0x000fe4000ff3e0ff */
[----:B------:R-:W-:Y:S02]  /*07e0*/  LEA.HI.X R27, R10, R5, R2, 0x2, P0 ;  /* 0x000000050a1b7211 */ /* 0x000fe400000f1402 */
[----:B------:R-:W-:Y:S02]  /*07f0*/  IADD3 R10, P0, PT, R22, UR8, RZ ;  /* 0x00000008160a7c10 */ /* 0x000fe4000ff1e0ff */
[----:B------:R-:W-:Y:S02]  /*0800*/  IADD3.X R23, PT, PT, R27, UR4, RZ, P1, !PT ;  /* 0x000000041b177c10 */ /* 0x000fe40008ffe4ff */
[----:B------:R-:W-:Y:S01]  /*0810*/  IADD3 R12, P1, PT, R10, UR8, RZ ;  /* 0x000000080a0c7c10 */ /* 0x000fe2000ff3e0ff */
[----:B------:R-:W2:Y:S01]  /*0820*/  LDG.E R27, desc[UR12][R26.64] ;  /* 0x0000000c1a1b7981 */ /* 0x000ea2000c1e1900 */
[----:B------:R-:W-:-:S02]  /*0830*/  IADD3.X R11, PT, PT, R23, UR4, RZ, P0, !PT ;  /* 0x00000004170b7c10 */ /* 0x000fc400087fe4ff */
[----:B------:R-:W-:Y:S01]  /*0840*/  IADD3 R14, P0, PT, R12, UR8, RZ ;  /* 0x000000080c0e7c10 */ /* 0x000fe2000ff1e0ff */
[----:B------:R-:W2:Y:S01]  /*0850*/  LDG.E R22, desc[UR12][R22.64] ;  /* 0x0000000c16167981 */ /* 0x000ea2000c1e1900 */
[----:B------:R-:W-:Y:S02]  /*0860*/  IADD3.X R13, PT, PT, R11, UR4, RZ, P1, !PT ;  /* 0x000000040b0d7c10 */ /* 0x000fe40008ffe4ff */
[----:B------:R-:W-:Y:S01]  /*0870*/  IADD3 R16, P1, PT, R14, UR8, RZ ;  /* 0x000000080e107c10 */ /* 0x000fe2000ff3e0ff */
[----:B------:R-:W3:Y:S01]  /*0880*/  LDG.E R11, desc[UR12][R10.64] ;  /* 0x0000000c0a0b7981 */ /* 0x000ee2000c1e1900 */
[----:B------:R-:W-:Y:S02]  /*0890*/  IADD3.X R15, PT, PT, R13, UR4, RZ, P0, !PT ;  /* 0x000000040d0f7c10 */ /* 0x000fe400087fe4ff */
[----:B------:R-:W-:Y:S01]  /*08a0*/  IADD3 R20, P0, PT, R16, UR8, RZ ;  /* 0x0000000810147c10 */ /* 0x000fe2000ff1e0ff */
[----:B------:R-:W3:Y:S01]  /*08b0*/  LDG.E R12, desc[UR12][R12.64] ;  /* 0x0000000c0c0c7981 */ /* 0x000ee2000c1e1900 */
[----:B------:R-:W-:-:S02]  /*08c0*/  IADD3.X R17, PT, PT, R15, UR4, RZ, P1, !PT ;  /* 0x000000040f117c10 */ /* 0x000fc40008ffe4ff */
[----:B------:R-:W-:Y:S01]  /*08d0*/  IADD3 R24, P1, PT, R20, UR8, RZ ;  /* 0x0000000814187c10 */ /* 0x000fe2000ff3e0ff */
[----:B------:R-:W4:Y:S01]  /*08e0*/  LDG.E R15, desc[UR12][R14.64] ;  /* 0x0000000c0e0f7981 */ /* 0x000f22000c1e1900 */
[----:B------:R-:W-:-:S03]  /*08f0*/  IADD3.X R21, PT, PT, R17, UR4, RZ, P0, !PT ;  /* 0x0000000411157c10 */ /* 0x000fc600087fe4ff */
[----:B------:R-:W4:Y:S01]  /*0900*/  LDG.E R16, desc[UR12][R16.64] ;  /* 0x0000000c10107981 */ /* 0x000f22000c1e1900 */
[----:B------:R-:W-:-:S03]  /*0910*/  IADD3.X R25, PT, PT, R21, UR4, RZ, P1, !PT ;  /* 0x0000000415197c10 */ /* 0x000fc60008ffe4ff */
[----:B------:R-:W5:Y:S04]  /*0920*/  LDG.E R21, desc[UR12][R20.64] ;  /* 0x0000000c14157981 */ /* 0x000f68000c1e1900 */
[----:B------:R-:W5:Y:S01]  /*0930*/  LDG.E R24, desc[UR12][R24.64] ;  /* 0x0000000c18187981 */ /* 0x000f62000c1e1900 */
[----:B------:R-:W-:-:S04]  /*0940*/  IADD3 R8, P0, PT, R8, 0x8, RZ ;  /* 0x0000000808087810 */ /* 0x000fc80007f1e0ff */
[----:B------:R-:W-:Y:S02]  /*0950*/  IADD3.X R9, PT, PT, RZ, R9, RZ, P0, !PT ;  /* 0x00000009ff097210 */ /* 0x000fe400007fe4ff */
[----:B--2---:R-:W-:-:S04]  /*0960*/  FMNMX3 R22, R4, R27, R22, !PT ;  /* 0x0000001b04167276 */ /* 0x004fc80007800016 */
[----:B---3--:R-:W-:-:S04]  /*0970*/  FMNMX3 R22, R22, R11, R12, !PT ;  /* 0x0000000b16167276 */ /* 0x008fc8000780000c */
[----:B----4-:R-:W-:-:S04]  /*0980*/  FMNMX3 R22, R22, R15, R16, !PT ;  /* 0x0000000f16167276 */ /* 0x010fc80007800010 */
[----:B-----5:R-:W-:-:S07]  /*0990*/  FMNMX3 R4, R22, R21, R24, !PT ;  /* 0x0000001516047276 */ /* 0x020fce0007800018 */
.L_x_3:
[----:B------:R-:W-:Y:S05]  /*09a0*/  BRA.U !UP0, `(.L_x_0) ;  /* 0x0000000108d47547 */ /* 0x000fea000b800000 */
[----:B------:R-:W-:Y:S02]  /*09b0*/  UISETP.GE.U32.AND UP1, UPT, UR9, 0x4, UPT ;  /* 0x000000040900788c */ /* 0x000fe4000bf26070 */
[----:B------:R-:W-:Y:S02]  /*09c0*/  ULOP3.LUT UR5, UR5, 0x3, URZ, 0xc0, !UPT ;  /* 0x0000000305057892 */ /* 0x000fe4000f8ec0ff */
[----:B------:R-:W-:Y:S02]  /*09d0*/  UISETP.GE.U32.AND.EX UP1, UPT, URZ, URZ, UPT, UP1 ;  /* 0x000000ffff00728c */ /* 0x000fe4000bf26110 */
[----:B------:R-:W-:Y:S01]  /*09e0*/  UISETP.NE.U32.AND UP0, UPT, UR5, URZ, UPT ;  /* 0x000000ff0500728c */ /* 0x000fe2000bf05070 */
[----:B------:R-:W-:-:S03]  /*09f0*/  UMOV UR4, URZ ;  /* 0x000000ff00047c82 */ /* 0x000fc60008000000 */
[----:B------:R-:W-:-:S03]  /*0a00*/  UISETP.NE.AND.EX UP0, UPT, UR4, URZ, UPT, UP0 ;  /* 0x000000ff0400728c */ /* 0x000fc6000bf05300 */
[----:B------:R-:W-:Y:S08]  /*0a10*/  BRA.U !UP1, `(.L_x_4) ;  /* 0x00000001095c7547 */ /* 0x000ff0000b800000 */
[----:B------:R-:W0:Y:S02]  /*0a20*/  LDCU.64 UR6, c[0x0][0x3a0] ;  /* 0x00007400ff0677ac */ /* 0x000e240008000a00 */
[----:B0-----:R-:W-:Y:S01]  /*0a30*/  IMAD R11, R9, UR6, RZ ;  /* 0x00000006090b7c24 */ /* 0x001fe2000f8e02ff */
[----:B------:R-:W-:Y:S02]  /*0a40*/  USHF.L.U32 UR8, UR6, 0x2, URZ ;  /* 0x0000000206087899 */ /* 0x000fe400080006ff */
[----:B------:R-:W-:Y:S01]  /*0a50*/  IMAD.WIDE.U32 R12, R8, UR6, RZ ;  /* 0x00000006080c7c25 */ /* 0x000fe2000f8e00ff */
[----:B------:R-:W-:-:S03]  /*0a60*/  USHF.L.U64.HI UR6, UR6, 0x2, UR7 ;  /* 0x0000000206067899 */ /* 0x000fc60008010207 */
[----:B------:R-:W-:Y:S01]  /*0a70*/  IMAD R11, R8, UR7, R11 ;  /* 0x00000007080b7c24 */ /* 0x000fe2000f8e020b */
[----:B------:R-:W-:-:S03]  /*0a80*/  LEA R10, P0, R12, R6, 0x2 ;  /* 0x000000060c0a7211 */ /* 0x000fc600078010ff */
[----:B------:R-:W-:Y:S01]  /*0a90*/  IMAD.IADD R11, R13, 0x1, R11 ;  /* 0x000000010d0b7824 */ /* 0x000fe200078e020b */
[----:B------:R-:W-:-:S04]  /*0aa0*/  IADD3 R14, P1, PT, R10, UR8, RZ ;  /* 0x000000080a0e7c10 */ /* 0x000fc8000ff3e0ff */
[----:B------:R-:W-:Y:S02]  /*0ab0*/  LEA.HI.X R11, R12, R5, R11, 0x2, P0 ;  /* 0x000000050c0b7211 */ /* 0x000fe400000f140b */
[----:B------:R-:W-:Y:S02]  /*0ac0*/  IADD3 R16, P0, PT, R14, UR8, RZ ;  /* 0x000000080e107c10 */ /* 0x000fe4000ff1e0ff */
[----:B------:R-:W-:Y:S02]  /*0ad0*/  IADD3.X R15, PT, PT, R11, UR6, RZ, P1, !PT ;  /* 0x000000060b0f7c10 */ /* 0x000fe40008ffe4ff */
[----:B------:R-:W-:Y:S01]  /*0ae0*/  IADD3 R12, P1, PT, R16, UR8, RZ ;  /* 0x00000008100c7c10 */ /* 0x000fe2000ff3e0ff */
[----:B------:R-:W2:Y:S01]  /*0af0*/  LDG.E R11, desc[UR12][R10.64] ;  /* 0x0000000c0a0b7981 */ /* 0x000ea2000c1e1900 */
[----:B------:R-:W-:-:S03]  /*0b00*/  IADD3.X R17, PT, PT, R15, UR6, RZ, P0, !PT ;  /* 0x000000060f117c10 */ /* 0x000fc600087fe4ff */
[----:B------:R-:W2:Y:S01]  /*0b10*/  LDG.E R14, desc[UR12][R14.64] ;  /* 0x0000000c0e0e7981 */ /* 0x000ea2000c1e1900 */
[----:B------:R-:W-:-:S03]  /*0b20*/  IADD3.X R13, PT, PT, R17, UR6, RZ, P1, !PT ;  /* 0x00000006110d7c10 */ /* 0x000fc60008ffe4ff */
[----:B------:R-:W3:Y:S04]  /*0b30*/  LDG.E R17, desc[UR12][R16.64] ;  /* 0x0000000c10117981 */ /* 0x000ee8000c1e1900 */
[----:B------:R-:W3:Y:S01]  /*0b40*/  LDG.E R12, desc[UR12][R12.64] ;  /* 0x0000000c0c0c7981 */ /* 0x000ee2000c1e1900 */
[----:B------:R-:W-:-:S04]  /*0b50*/  IADD3 R8, P0, PT, R8, 0x4, RZ ;  /* 0x0000000408087810 */ /* 0x000fc80007f1e0ff */
[----:B------:R-:W-:Y:S02]  /*0b60*/  IADD3.X R9, PT, PT, RZ, R9, RZ, P0, !PT ;  /* 0x00000009ff097210 */ /* 0x000fe400007fe4ff */
[----:B--2---:R-:W-:-:S04]  /*0b70*/  FMNMX3 R4, R4, R11, R14, !PT ;  /* 0x0000000b04047276 */ /* 0x004fc8000780000e */
[----:B---3--:R-:W-:-:S07]  /*0b80*/  FMNMX3 R4, R4, R17, R12, !PT ;  /* 0x0000001104047276 */ /* 0x008fce000780000c */
.L_x_4:
[----:B------:R-:W-:Y:S05]  /*0b90*/  BRA.U !UP0, `(.L_x_0) ;  /* 0x0000000108587547 */ /* 0x000fea000b800000 */
[----:B------:R-:W0:Y:S08]  /*0ba0*/  LDC.64 R10, c[0x0][0x3a0] ;  /* 0x0000e800ff0a7b82 */ /* 0x000e300000000a00 */
[----:B------:R-:W1:Y:S01]  /*0bb0*/  LDC.64 R12, c[0x0][0x380] ;  /* 0x0000e000ff0c7b82 */ /* 0x000e620000000a00 */
[-C--:B0-----:R-:W-:Y:S02]  /*0bc0*/  IMAD R9, R9, R10.reuse, RZ ;  /* 0x0000000a09097224 */ /* 0x081fe400078e02ff */
[----:B------:R-:W-:-:S04]  /*0bd0*/  IMAD.WIDE.U32 R14, R8, R10, RZ ;  /* 0x0000000a080e7225 */ /* 0x000fc800078e00ff */
[----:B------:R-:W-:Y:S01]  /*0be0*/  IMAD R9, R8, R11, R9 ;  /* 0x0000000b08097224 */ /* 0x000fe200078e0209 */
[----:B------:R-:W-:Y:S02]  /*0bf0*/  LEA R3, P0, R14, R3, 0x2 ;  /* 0x000000030e037211 */ /* 0x000fe400078010ff */
[----:B------:R-:W-:Y:S02]  /*0c00*/  SHF.L.U64.HI R11, R10, 0x2, R11 ;  /* 0x000000020a0b7819 */ /* 0x000fe4000001020b */
[----:B------:R-:W-:Y:S02]  /*0c10*/  IADD3 R15, PT, PT, R15, R9, RZ ;  /* 0x000000090f0f7210 */ /* 0x000fe40007ffe0ff */
[----:B-1----:R-:W-:Y:S02]  /*0c20*/  IADD3 R9, P1, PT, R3, R12, RZ ;  /* 0x0000000c03097210 */ /* 0x002fe40007f3e0ff */
[----:B------:R-:W-:-:S05]  /*0c30*/  LEA.HI.X R0, R14, R0, R15, 0x2, P0 ;  /* 0x000000000e007211 */ /* 0x000fca00000f140f */
[----:B------:R-:W-:-:S07]  /*0c40*/  IMAD.X R0, R0, 0x1, R13, P1 ;  /* 0x0000000100007824 */ /* 0x000fce00008e060d */
.L_x_5:
[----:B------:R-:W-:Y:S02]  /*0c50*/  MOV R3, R0 ;  /* 0x0000000000037202 */ /* 0x000fe40000000f00 */
[----:B------:R-:W-:-:S05]  /*0c60*/  MOV R2, R9 ;  /* 0x0000000900027202 */ /* 0x000fca0000000f00 */
[----:B------:R-:W2:Y:S01]  /*0c70*/  LDG.E R3, desc[UR12][R2.64] ;  /* 0x0000000c02037981 */ /* 0x000ea2000c1e1900 */
[----:B------:R-:W-:Y:S01]  /*0c80*/  UIADD3 UR5, UP0, UPT, UR5, -0x1, URZ ;  /* 0xffffffff05057890 */ /* 0x000fe2000ff1e0ff */
[----:B------:R-:W-:-:S03]  /*0c90*/  LEA R9, P0, R10, R9, 0x2 ;  /* 0x000000090a097211 */ /* 0x000fc600078010ff */
[----:B------:R-:W-:Y:S02]  /*0ca0*/  UIADD3.X UR4, UPT, UPT, UR4, -0x1, URZ, UP0, !UPT ;  /* 0xffffffff04047890 */ /* 0x000fe400087fe4ff */
[----:B------:R-:W-:Y:S01]  /*0cb0*/  UISETP.NE.U32.AND UP0, UPT, UR5, URZ, UPT ;  /* 0x000000ff0500728c */ /* 0x000fe2000bf05070 */
[----:B------:R-:W-:-:S03]  /*0cc0*/  IMAD.X R0, R0, 0x1, R11, P0 ;  /* 0x0000000100007824 */ /* 0x000fc600000e060b */
[----:B------:R-:W-:Y:S01]  /*0cd0*/  UISETP.NE.AND.EX UP0, UPT, UR4, URZ, UPT, UP0 ;  /* 0x000000ff0400728c */ /* 0x000fe2000bf05300 */
[----:B--2---:R-:W-:-:S08]  /*0ce0*/  FMNMX R4, R3, R4, !PT ;  /* 0x0000000403047209 */ /* 0x004fd00007800000 */
[----:B------:R-:W-:Y:S05]  /*0cf0*/  BRA.U UP0, `(.L_x_5) ;  /* 0xfffffffd00d47547 */ /* 0x000fea000b83ffff */
.L_x_0:
[----:B------:R-:W0:Y:S01]  /*0d00*/  LDCU.64 UR6, c[0x0][0x398] ;  /* 0x00007300ff0677ac */ /* 0x000e220008000a00 */
[----:B------:R-:W-:Y:S01]  /*0d10*/  HFMA2 R20, -RZ, RZ, 0, 0 ;  /* 0x00000000ff147431 */ /* 0x000fe200000001ff */
[----:B0-----:R-:W-:-:S04]  /*0d20*/  UISETP.NE.U32.AND UP0, UPT, UR6, URZ, UPT ;  /* 0x000000ff0600728c */ /* 0x001fc8000bf05070 */
[----:B------:R-:W-:-:S09]  /*0d30*/  UISETP.NE.AND.EX UP0, UPT, UR7, URZ, UPT, UP0 ;  /* 0x000000ff0700728c */ /* 0x000fd2000bf05300 */
[----:B------:R-:W-:Y:S05]  /*0d40*/  BRA.U !UP0, `(.L_x_6) ;  /* 0x0000000d08f47547 */ /* 0x000fea000b800000 */
[----:B------:R-:W-:Y:S01]  /*0d50*/  UISETP.GE.U32.AND UP1, UPT, UR6, 0x8, UPT ;  /* 0x000000080600788c */ /* 0x000fe2000bf26070 */
[----:B------:R-:W-:Y:S01]  /*0d60*/  MOV R20, RZ ;  /* 0x000000ff00147202 */ /* 0x000fe20000000f00 */
[----:B------:R-:W-:Y:S02]  /*0d70*/  ULOP3.LUT UR8, UR6, 0x7, URZ, 0xc0, !UPT ;  /* 0x0000000706087892 */ /* 0x000fe4000f8ec0ff */
[----:B------:R-:W-:Y:S02]  /*0d80*/  UISETP.GE.U32.AND.EX UP1, UPT, UR7, URZ, UPT, UP1 ;  /* 0x000000ff0700728c */ /* 0x000fe4000bf26110 */
[----:B------:R-:W-:Y:S01]  /*0d90*/  UISETP.NE.U32.AND UP0, UPT, UR8, URZ, UPT ;  /* 0x000000ff0800728c */ /* 0x000fe2000bf05070 */
[----:B------:R-:W-:Y:S01]  /*0da0*/  UMOV UR4, URZ ;  /* 0x000000ff00047c82 */ /* 0x000fe20008000000 */
[----:B------:R-:W-:Y:S02]  /*0db0*/  UMOV UR5, URZ ;  /* 0x000000ff00057c82 */ /* 0x000fe40008000000 */
[----:B------:R-:W-:-:S03]  /*0dc0*/  UISETP.NE.AND.EX UP0, UPT, URZ, URZ, UPT, UP0 ;  /* 0x000000ffff00728c */ /* 0x000fc6000bf05300 */
[----:B------:R-:W-:Y:S08]  /*0dd0*/  BRA.U !UP1, `(.L_x_7) ;  /* 0x0000000509d47547 */ /* 0x000ff0000b800000 */
[----:B------:R-:W0:Y:S01]  /*0de0*/  LDC.64 R8, c[0x0][0x3a0] ;  /* 0x0000e800ff087b82 */ /* 0x000e220000000a00 */
[----:B------:R-:W1:Y:S01]  /*0df0*/  LDCU UR5, c[0x0][0x39c] ;  /* 0x00007380ff0577ac */ /* 0x000e620008000800 */
[----:B------:R-:W-:Y:S01]  /*0e00*/  IMAD.MOV.U32 R20, RZ, RZ, RZ ;  /* 0x000000ffff147224 */ /* 0x000fe200078e00ff */
[----:B------:R-:W-:Y:S01]  /*0e10*/  MOV R21, R6 ;  /* 0x0000000600157202 */ /* 0x000fe20000000f00 */
[----:B------:R-:W-:Y:S01]  /*0e20*/  IMAD.MOV.U32 R0, RZ, RZ, R5 ;  /* 0x000000ffff007224 */ /* 0x000fe200078e0005 */
[----:B------:R-:W-:-:S07]  /*0e30*/  ULOP3.LUT UR4, UR6, 0xfffffff8, URZ, 0xc0, !UPT ;  /* 0xfffffff806047892 */ /* 0x000fce000f8ec0ff */
[----:B------:R-:W-:Y:S01]  /*0e40*/  UMOV UR6, UR4 ;  /* 0x0000000400067c82 */ /* 0x000fe20008000000 */
[----:B-1----:R-:W-:Y:S01]  /*0e50*/  UMOV UR7, UR5 ;  /* 0x0000000500077c82 */ /* 0x002fe20008000000 */
[C---:B0-----:R-:W-:Y:S01]  /*0e60*/  IMAD.WIDE.U32 R2, R8.reuse, 0x4, RZ ;  /* 0x0000000408027825 */ /* 0x041fe200078e00ff */
[----:B------:R-:W-:Y:S02]  /*0e70*/  SHF.L.U32 R11, R9, 0x2, RZ ;  /* 0x00000002090b7819 */ /* 0x000fe400000006ff */
[----:B------:R-:W-:Y:S02]  /*0e80*/  SHF.L.U64.HI R23, R8, 0x5, R9 ;  /* 0x0000000508177819 */ /* 0x000fe40000010209 */
[----:B------:R-:W-:-:S07]  /*0e90*/  IADD3 R9, PT, PT, R3, R11, RZ ;  /* 0x0000000b03097210 */ /* 0x000fce0007ffe0ff */
.L_x_8:
[----:B------:R-:W-:Y:S01]  /*0ea0*/  IMAD.MOV.U32 R27, RZ, RZ, R0 ;  /* 0x000000ffff1b7224 */ /* 0x000fe200078e0000 */
[----:B------:R-:W-:Y:S02]  /*0eb0*/  MOV R26, R21 ;  /* 0x00000015001a7202 */ /* 0x000fe40000000f00 */
[----:B------:R-:W-:-:S03]  /*0ec0*/  IADD3 R14, P0, PT, R21, R2, RZ ;  /* 0x00000002150e7210 */ /* 0x000fc60007f1e0ff */
[----:B------:R-:W2:Y:S01]  /*0ed0*/  LDG.E R27, desc[UR12][R26.64] ;  /* 0x0000000c1a1b7981 */ /* 0x000ea2000c1e1900 */
[----:B------:R-:W-:-:S05]  /*0ee0*/  IADD3.X R15, PT, PT, R0, R9, RZ, P0, !PT ;  /* 0x00000009000f7210 */ /* 0x000fca00007fe4ff */
[----:B------:R-:W3:Y:S01]  /*0ef0*/  LDG.E R12, desc[UR12][R14.64] ;  /* 0x0000000c0e0c7981 */ /* 0x000ee2000c1e1900 */
[----:B------:R-:W-:-:S04]  /*0f00*/  IADD3 R16, P0, PT, R14, R2, RZ ;  /* 0x000000020e107210 */ /* 0x000fc80007f1e0ff */
[----:B------:R-:W-:Y:S02]  /*0f10*/  IADD3.X R17, PT, PT, R15, R9, RZ, P0, !PT ;  /* 0x000000090f117210 */ /* 0x000fe400007fe4ff */
[----:B------:R-:W-:-:S03]  /*0f20*/  IADD3 R10, P0, PT, R16, R2, RZ ;  /* 0x00000002100a7210 */ /* 0x000fc60007f1e0ff */
[----:B------:R-:W4:Y:S02]  /*0f30*/  LDG.E R25, desc[UR12][R16.64] ;  /* 0x0000000c10197981 */ /* 0x000f24000c1e1900 */
[----:B------:R-:W-:-:S05]  /*0f40*/  IMAD.X R11, R17, 0x1, R9, P0 ;  /* 0x00000001110b7824 */ /* 0x000fca00000e0609 */
[----:B------:R0:W5:Y:S01]  /*0f50*/  LDG.E R13, desc[UR12][R10.64] ;  /* 0x0000000c0a0d7981 */ /* 0x000162000c1e1900 */
[----:B------:R-:W-:Y:S01]  /*0f60*/  HFMA2 R24, -RZ, RZ, 0.96630859375, -0.0022525787353515625 ;  /* 0x3bbb989dff187431 */ /* 0x000fe200000001ff */
[----:B------:R-:W-:Y:S02]  /*0f70*/  MOV R22, 0x437c0000 ;  /* 0x437c000000167802 */ /* 0x000fe40000000f00 */
[----:B0-----:R-:W-:-:S04]  /*0f80*/  IADD3 R10, P0, PT, R10, R2, RZ ;  /* 0x000000020a0a7210 */ /* 0x001fc80007f1e0ff */
[----:B------:R-:W-:Y:S01]  /*0f90*/  IADD3.X R11, PT, PT, R11, R9, RZ, P0, !PT ;  /* 0x000000090b0b7210 */ /* 0x000fe200007fe4ff */
[----:B--2---:R-:W-:-:S04]  /*0fa0*/  FADD R29, R27, -R4 ;  /* 0x800000041b1d7221 */ /* 0x004fc80000000000 */
[----:B------:R-:W-:-:S04]  /*0fb0*/  FFMA.SAT R27, R29, R24, 0.5 ;  /* 0x3f0000001d1b7423 */ /* 0x000fc80000002018 */
[----:B------:R-:W-:Y:S01]  /*0fc0*/  FFMA.RM R15, R27, R22, 12582913 ;  /* 0x4b4000011b0f7423 */ /* 0x000fe20000004016 */
[----:B---3--:R-:W-:-:S03]  /*0fd0*/  FADD R27, R12, -R4 ;  /* 0x800000040c1b7221 */ /* 0x008fc60000000000 */
[----:B------:R-:W-:Y:S01]  /*0fe0*/  FADD R12, R15, -12583039 ;  /* 0xcb40007f0f0c7421 */ /* 0x000fe20000000000 */
[----:B------:R-:W-:-:S03]  /*0ff0*/  FFMA.SAT R17, R27, R24, 0.5 ;  /* 0x3f0000001b117423 */ /* 0x000fc60000002018 */
[----:B------:R-:W-:Y:S01]  /*1000*/  FFMA R14, R29, 1.4426950216293334961, -R12 ;  /* 0x3fb8aa3b1d0e7823 */ /* 0x000fe2000000080c */
[----:B------:R-:W-:-:S03]  /*1010*/  FFMA.RM R12, R17, R22, 12582913 ;  /* 0x4b400001110c7423 */ /* 0x000fc60000004016 */
[----:B------:R-:W-:Y:S01]  /*1020*/  FFMA R17, R29, 1.925963033500011079e-08, R14 ;  /* 0x32a570601d117823 */ /* 0x000fe2000000000e */
[C---:B------:R-:W-:Y:S01]  /*1030*/  FADD R14, R12.reuse, -12583039 ;  /* 0xcb40007f0c0e7421 */ /* 0x040fe20000000000 */
[----:B------:R-:W-:-:S03]  /*1040*/  SHF.L.U32 R12, R12, 0x17, RZ ;  /* 0x000000170c0c7819 */ /* 0x000fc600000006ff */
[C---:B------:R-:W-:Y:S01]  /*1050*/  FFMA R14, R27.reuse, 1.4426950216293334961, -R14 ;  /* 0x3fb8aa3b1b0e7823 */ /* 0x040fe2000000080e */
[----:B------:R-:W0:Y:S03]  /*1060*/  MUFU.EX2 R17, R17 ;  /* 0x0000001100117308 */ /* 0x000e260000000800 */
[----:B------:R-:W-:Y:S01]  /*1070*/  FFMA R14, R27, 1.925963033500011079e-08, R14 ;  /* 0x32a570601b0e7823 */ /* 0x000fe2000000000e */
[----:B------:R-:W-:Y:S02]  /*1080*/  IMAD.SHL.U32 R27, R15, 0x800000, RZ ;  /* 0x008000000f1b7824 */ /* 0x000fe400078e00ff */
[----:B----4-:R-:W-:-:S03]  /*1090*/  FADD R15, R25, -R4 ;  /* 0x80000004190f7221 */ /* 0x010fc60000000000 */
[----:B------:R-:W1:Y:S01]  /*10a0*/  MUFU.EX2 R14, R14 ;  /* 0x0000000e000e7308 */ /* 0x000e620000000800 */
[----:B0-----:R-:W-:Y:S01]  /*10b0*/  FFMA R25, R27, R17, R20 ;  /* 0x000000111b197223 */ /* 0x001fe20000000014 */
[----:B------:R-:W-:Y:S01]  /*10c0*/  FFMA.SAT R27, R15, R24, 0.5 ;  /* 0x3f0000000f1b7423 */ /* 0x000fe20000002018 */
[----:B-----5:R-:W-:-:S03]  /*10d0*/  FADD R17, R13, -R4 ;  /* 0x800000040d117221 */ /* 0x020fc60000000000 */
[----:B------:R-:W-:Y:S01]  /*10e0*/  FFMA.RM R20, R27, R22, 12582913 ;  /* 0x4b4000011b147423 */ /* 0x000fe20000004016 */
[----:B------:R-:W-:Y:S01]  /*10f0*/  FFMA.SAT R27, R17, R24, 0.5 ;  /* 0x3f000000111b7423 */ /* 0x000fe20000002018 */
[----:B-1----:R-:W-:Y:S01]  /*1100*/  FFMA R25, R12, R14, R25 ;  /* 0x0000000e0c197223 */ /* 0x002fe20000000019 */
[----:B------:R-:W-:Y:S01]  /*1110*/  IADD3 R12, P0, PT, R10, R2, RZ ;  /* 0x000000020a0c7210 */ /* 0x000fe20007f1e0ff */
[----:B------:R-:W-:Y:S01]  /*1120*/  FADD R14, R20, -12583039 ;  /* 0xcb40007f140e7421 */ /* 0x000fe20000000000 */
[----:B------:R-:W-:-:S03]  /*1130*/  FFMA.RM R26, R27, R22, 12582913 ;  /* 0x4b4000011b1a7423 */ /* 0x000fc60000004016 */
[----:B------:R-:W-:Y:S02]  /*1140*/  IMAD.X R13, R11, 0x1, R9, P0 ;  /* 0x000000010b0d7824 */ /* 0x000fe400000e0609 */
[C---:B------:R-:W-:Y:S01]  /*1150*/  FFMA R14, R15.reuse, 1.4426950216293334961, -R14 ;  /* 0x3fb8aa3b0f0e7823 */ /* 0x040fe2000000080e */
[----:B------:R-:W2:Y:S01]  /*1160*/  LDG.E R11, desc[UR12][R10.64] ;  /* 0x0000000c0a0b7981 */ /* 0x000ea2000c1e1900 */
[----:B------:R-:W-:Y:S02]  /*1170*/  FADD R16, R26, -12583039 ;  /* 0xcb40007f1a107421 */ /* 0x000fe40000000000 */
[----:B------:R-:W-:Y:S01]  /*1180*/  FFMA R28, R15, 1.925963033500011079e-08, R14 ;  /* 0x32a570600f1c7823 */ /* 0x000fe2000000000e */
[----:B------:R-:W-:Y:S01]  /*1190*/  IADD3 R14, P0, PT, R12, R2, RZ ;  /* 0x000000020c0e7210 */ /* 0x000fe20007f1e0ff */
[----:B------:R-:W-:Y:S01]  /*11a0*/  FFMA R16, R17, 1.4426950216293334961, -R16 ;  /* 0x3fb8aa3b11107823 */ /* 0x000fe20000000810 */
[----:B------:R0:W3:Y:S02]  /*11b0*/  LDG.E R27, desc[UR12][R12.64] ;  /* 0x0000000c0c1b7981 */ /* 0x0000e4000c1e1900 */
[----:B------:R-:W-:-:S05]  /*11c0*/  IADD3.X R15, PT, PT, R13, R9, RZ, P0, !PT ;  /* 0x000000090d0f7210 */ /* 0x000fca00007fe4ff */
[----:B------:R1:W4:Y:S01]  /*11d0*/  LDG.E R29, desc[UR12][R14.64] ;  /* 0x0000000c0e1d7981 */ /* 0x000322000c1e1900 */
[----:B0-----:R-:W-:Y:S01]  /*11e0*/  FFMA R13, R17, 1.925963033500011079e-08, R16 ;  /* 0x32a57060110d7823 */ /* 0x001fe20000000010 */
[----:B------:R-:W-:-:S04]  /*11f0*/  IADD3 R16, P0, PT, R14, R2, RZ ;  /* 0x000000020e107210 */ /* 0x000fc80007f1e0ff */
[----:B------:R-:W-:-:S06]  /*1200*/  IADD3.X R17, PT, PT, R15, R9, RZ, P0, !PT ;  /* 0x000000090f117210 */ /* 0x000fcc00007fe4ff */
[----:B------:R-:W5:Y:S01]  /*1210*/  LDG.E R17, desc[UR12][R16.64] ;  /* 0x0000000c10117981 */ /* 0x000f62000c1e1900 */
[----:B------:R-:W0:Y:S08]  /*1220*/  MUFU.EX2 R28, R28 ;  /* 0x0000001c001c7308 */ /* 0x000e300000000800 */
[----:B------:R-:W1:Y:S01]  /*1230*/  MUFU.EX2 R12, R13 ;  /* 0x0000000d000c7308 */ /* 0x000e620000000800 */
[----:B------:R-:W-:Y:S01]  /*1240*/  IMAD.SHL.U32 R20, R20, 0x800000, RZ ;  /* 0x0080000014147824 */ /* 0x000fe200078e00ff */
[----:B------:R-:W-:-:S03]  /*1250*/  SHF.L.U32 R26, R26, 0x17, RZ ;  /* 0x000000171a1a7819 */ /* 0x000fc600000006ff */
[----:B0-----:R-:W-:-:S04]  /*1260*/  FFMA R25, R20, R28, R25 ;  /* 0x0000001c14197223 */ /* 0x001fc80000000019 */
[----:B-1----:R-:W-:Y:S01]  /*1270*/  FFMA R12, R26, R12, R25 ;  /* 0x0000000c1a0c7223 */ /* 0x002fe20000000019 */
[----:B------:R-:W-:-:S04]  /*1280*/  UIADD3 UR6, UP1, UPT, UR6, -0x8, URZ ;  /* 0xfffffff806067890 */ /* 0x000fc8000ff3e0ff */
[----:B------:R-:W-:Y:S02]  /*1290*/  UIADD3.X UR7, UPT, UPT, UR7, -0x1, URZ, UP1, !UPT ;  /* 0xffffffff07077890 */ /* 0x000fe40008ffe4ff */
[----:B------:R-:W-:-:S04]  /*12a0*/  UISETP.NE.U32.AND UP1, UPT, UR6, URZ, UPT ;  /* 0x000000ff0600728c */ /* 0x000fc8000bf25070 */
[----:B------:R-:W-:Y:S01]  /*12b0*/  UISETP.NE.AND.EX UP1, UPT, UR7, URZ, UPT, UP1 ;  /* 0x000000ff0700728c */ /* 0x000fe2000bf25310 */
[----:B------:R-:W-:-:S05]  /*12c0*/  LEA R21, P0, R8, R21, 0x5 ;  /* 0x0000001508157211 */ /* 0x000fca00078028ff */
[----:B------:R-:W-:Y:S02]  /*12d0*/  IMAD.X R0, R0, 0x1, R23, P0 ;  /* 0x0000000100007824 */ /* 0x000fe400000e0617 */
[----:B--2---:R-:W-:-:S04]  /*12e0*/  FADD R11, R11, -R4 ;  /* 0x800000040b0b7221 */ /* 0x004fc80000000000 */
[----:B------:R-:W-:-:S04]  /*12f0*/  FFMA.SAT R10, R11, R24, 0.5 ;  /* 0x3f0000000b0a7423 */ /* 0x000fc80000002018 */
[----:B------:R-:W-:Y:S01]  /*1300*/  FFMA.RM R10, R10, R22, 12582913 ;  /* 0x4b4000010a0a7423 */ /* 0x000fe20000004016 */
[----:B---3--:R-:W-:-:S03]  /*1310*/  FADD R27, R27, -R4 ;  /* 0x800000041b1b7221 */ /* 0x008fc60000000000 */
[----:B------:R-:W-:Y:S01]  /*1320*/  FADD R14, R10, -12583039 ;  /* 0xcb40007f0a0e7421 */ /* 0x000fe20000000000 */
[----:B------:R-:W-:Y:S01]  /*1330*/  FFMA.SAT R15, R27, R24, 0.5 ;  /* 0x3f0000001b0f7423 */ /* 0x000fe20000002018 */
[----:B----4-:R-:W-:Y:S02]  /*1340*/  FADD R29, R29, -R4 ;  /* 0x800000041d1d7221 */ /* 0x010fe40000000000 */
[----:B------:R-:W-:Y:S01]  /*1350*/  FFMA R14, R11, 1.4426950216293334961, -R14 ;  /* 0x3fb8aa3b0b0e7823 */ /* 0x000fe2000000080e */
[----:B------:R-:W-:-:S03]  /*1360*/  FFMA.RM R13, R15, R22, 12582913 ;  /* 0x4b4000010f0d7423 */ /* 0x000fc60000004016 */
[----:B------:R-:W-:Y:S01]  /*1370*/  FFMA R15, R11, 1.925963033500011079e-08, R14 ;  /* 0x32a570600b0f7823 */ /* 0x000fe2000000000e */
[----:B------:R-:W-:Y:S01]  /*1380*/  FFMA.SAT R11, R29, R24, 0.5 ;  /* 0x3f0000001d0b7423 */ /* 0x000fe20000002018 */
[----:B------:R-:W-:Y:S01]  /*1390*/  FADD R14, R13, -12583039 ;  /* 0xcb40007f0d0e7421 */ /* 0x000fe20000000000 */
[----:B-----5:R-:W-:Y:S02]  /*13a0*/  FADD R17, R17, -R4 ;  /* 0x8000000411117221 */ /* 0x020fe40000000000 */
[----:B------:R-:W-:Y:S02]  /*13b0*/  FFMA.RM R11, R11, R22, 12582913 ;  /* 0x4b4000010b0b7423 */ /* 0x000fe40000004016 */
[----:B------:R-:W-:Y:S01]  /*13c0*/  FFMA.SAT R25, R17, R24, 0.5 ;  /* 0x3f00000011197423 */ /* 0x000fe20000002018 */
[----:B------:R-:W-:Y:S01]  /*13d0*/  FFMA R14, R27, 1.4426950216293334961, -R14 ;  /* 0x3fb8aa3b1b0e7823 */ /* 0x000fe2000000080e */
[----:B------:R-:W-:Y:S02]  /*13e0*/  FADD R16, R11, -12583039 ;  /* 0xcb40007f0b107421 */ /* 0x000fe40000000000 */
[----:B------:R-:W-:Y:S01]  /*13f0*/  FFMA.RM R22, R25, R22, 12582913 ;  /* 0x4b40000119167423 */ /* 0x000fe20000004016 */
[----:B------:R-:W-:Y:S01]  /*1400*/  FFMA R14, R27, 1.925963033500011079e-08, R14 ;  /* 0x32a570601b0e7823 */ /* 0x000fe2000000000e */
[----:B------:R-:W-:-:S02]  /*1410*/  FFMA R16, R29, 1.4426950216293334961, -R16 ;  /* 0x3fb8aa3b1d107823 */ /* 0x000fc40000000810 */
[----:B------:R-:W-:Y:S01]  /*1420*/  FADD R20, R22, -12583039 ;  /* 0xcb40007f16147421 */ /* 0x000fe20000000000 */
[----:B------:R-:W0:Y:S01]  /*1430*/  MUFU.EX2 R15, R15 ;  /* 0x0000000f000f7308 */ /* 0x000e220000000800 */
[----:B------:R-:W-:Y:S02]  /*1440*/  FFMA R16, R29, 1.925963033500011079e-08, R16 ;  /* 0x32a570601d107823 */ /* 0x000fe40000000010 */
[----:B------:R-:W-:-:S05]  /*1450*/  FFMA R20, R17, 1.4426950216293334961, -R20 ;  /* 0x3fb8aa3b11147823 */ /* 0x000fca0000000814 */
[----:B------:R-:W1:Y:S01]  /*1460*/  MUFU.EX2 R14, R14 ;  /* 0x0000000e000e7308 */ /* 0x000e620000000800 */
[----:B------:R-:W-:Y:S01]  /*1470*/  FFMA R20, R17, 1.925963033500011079e-08, R20 ;  /* 0x32a5706011147823 */ /* 0x000fe20000000014 */
[----:B------:R-:W-:-:S06]  /*1480*/  SHF.L.U32 R17, R10, 0x17, RZ ;  /* 0x000000170a117819 */ /* 0x000fcc00000006ff */
[----:B------:R-:W2:Y:S01]  /*1490*/  MUFU.EX2 R16, R16 ;  /* 0x0000001000107308 */ /* 0x000ea20000000800 */
[----:B------:R-:W-:Y:S02]  /*14a0*/  IMAD.SHL.U32 R10, R13, 0x800000, RZ ;  /* 0x008000000d0a7824 */ /* 0x000fe400078e00ff */
[----:B0-----:R-:W-:-:S05]  /*14b0*/  FFMA R15, R17, R15, R12 ;  /* 0x0000000f110f7223 */ /* 0x001fca000000000c */
[----:B------:R-:W0:Y:S01]  /*14c0*/  MUFU.EX2 R20, R20 ;  /* 0x0000001400147308 */ /* 0x000e220000000800 */
[----:B------:R-:W-:Y:S01]  /*14d0*/  SHF.L.U32 R12, R11, 0x17, RZ ;  /* 0x000000170b0c7819 */ /* 0x000fe200000006ff */
[----:B-1----:R-:W-:Y:S01]  /*14e0*/  FFMA R15, R10, R14, R15 ;  /* 0x0000000e0a0f7223 */ /* 0x002fe2000000000f */
[----:B------:R-:W-:-:S03]  /*14f0*/  SHF.L.U32 R11, R22, 0x17, RZ ;  /* 0x00000017160b7819 */ /* 0x000fc600000006ff */
[----:B--2---:R-:W-:-:S04]  /*1500*/  FFMA R12, R12, R16, R15 ;  /* 0x000000100c0c7223 */ /* 0x004fc8000000000f */
[----:B0-----:R-:W-:Y:S01]  /*1510*/  FFMA R20, R11, R20, R12 ;  /* 0x000000140b147223 */ /* 0x001fe2000000000c */
[----:B------:R-:W-:Y:S06]  /*1520*/  BRA.U UP1, `(.L_x_8) ;  /* 0xfffffff9015c7547 */ /* 0x000fec000b83ffff */
.L_x_7:
[----:B------:R-:W-:Y:S05]  /*1530*/  BRA.U !UP0, `(.L_x_6) ;  /* 0x0000000508f87547 */ /* 0x000fea000b800000 */
[----:B------:R-:W0:Y:S01]  /*1540*/  LDCU UR6, c[0x0][0x398] ;  /* 0x00007300ff0677ac */ /* 0x000e220008000800 */
[----:B------:R-:W-:-:S04]  /*1550*/  UISETP.GE.U32.AND UP0, UPT, UR8, 0x4, UPT ;  /* 0x000000040800788c */ /* 0x000fc8000bf06070 */
[----:B------:R-:W-:Y:S02]  /*1560*/  UISETP.GE.U32.AND.EX UP0, UPT, URZ, URZ, UPT, UP0 ;  /* 0x000000ffff00728c */ /* 0x000fe4000bf06100 */
[----:B0-----:R-:W-:-:S04]  /*1570*/  ULOP3.LUT UR7, UR6, 0x3, URZ, 0xc0, !UPT ;  /* 0x0000000306077892 */ /* 0x001fc8000f8ec0ff */
[----:B------:R-:W-:-:S04]  /*1580*/  UISETP.NE.U32.AND UP1, UPT, UR7, URZ, UPT ;  /* 0x000000ff0700728c */ /* 0x000fc8000bf25070 */
[----:B------:R-:W-:Y:S01]  /*1590*/  UISETP.NE.AND.EX UP1, UPT, URZ, URZ, UPT, UP1 ;  /* 0x000000ffff00728c */ /* 0x000fe2000bf25310 */
[----:B------:R-:W-:Y:S10]  /*15a0*/  BRA.U !UP0, `(.L_x_9) ;  /* 0x0000000108ec7547 */ /* 0x000ff4000b800000 */
[----:B------:R-:W0:Y:S02]  /*15b0*/  LDC.64 R10, c[0x0][0x3a0] ;  /* 0x0000e800ff0a7b82 */ /* 0x000e240000000a00 */
[C---:B0-----:R-:W-:Y:S01]  /*15c0*/  IMAD R0, R10.reuse, UR5, RZ ;  /* 0x000000050a007c24 */ /* 0x041fe2000f8e02ff */
[C---:B------:R-:W-:Y:S01]  /*15d0*/  SHF.L.U32 R21, R10.reuse, 0x2, RZ ;  /* 0x000000020a157819 */ /* 0x040fe200000006ff */
[C---:B------:R-:W-:Y:S01]  /*15e0*/  IMAD.WIDE.U32 R8, R10.reuse, UR4, RZ ;  /* 0x000000040a087c25 */ /* 0x040fe2000f8e00ff */
[----:B------:R-:W-:-:S03]  /*15f0*/  SHF.L.U64.HI R13, R10, 0x2, R11 ;  /* 0x000000020a0d7819 */ /* 0x000fc6000001020b */
[----:B------:R-:W-:Y:S01]  /*1600*/  IMAD R3, R11, UR4, R0 ;  /* 0x000000040b037c24 */ /* 0x000fe2000f8e0200 */
[----:B------:R-:W-:-:S04]  /*1610*/  LEA R2, P0, R8, R6, 0x2 ;  /* 0x0000000608027211 */ /* 0x000fc800078010ff */
[----:B------:R-:W-:-:S04]  /*1620*/  IADD3 R0, PT, PT, R9, R3, RZ ;  /* 0x0000000309007210 */ /* 0x000fc80007ffe0ff */
[----:B------:R-:W-:Y:S02]  /*1630*/  LEA.HI.X R3, R8, R5, R0, 0x2, P0 ;  /* 0x0000000508037211 */ /* 0x000fe400000f1400 */
[----:B------:R-:W-:-:S03]  /*1640*/  IADD3 R8, P0, PT, R2, R21, RZ ;  /* 0x0000001502087210 */ /* 0x000fc60007f1e0ff */
[----:B------:R0:W2:Y:S02]  /*1650*/  LDG.E R15, desc[UR12][R2.64] ;  /* 0x0000000c020f7981 */ /* 0x0000a4000c1e1900 */
[----:B------:R-:W-:Y:S01]  /*1660*/  IMAD.X R9, R3, 0x1, R13, P0 ;  /* 0x0000000103097824 */ /* 0x000fe200000e060d */
[----:B------:R-:W-:-:S04]  /*1670*/  IADD3 R10, P0, PT, R8, R21, RZ ;  /* 0x00000015080a7210 */ /* 0x000fc80007f1e0ff */
[----:B------:R-:W-:Y:S01]  /*1680*/  IADD3.X R11, PT, PT, R9, R13, RZ, P0, !PT ;  /* 0x0000000d090b7210 */ /* 0x000fe200007fe4ff */
[----:B------:R-:W3:Y:S01]  /*1690*/  LDG.E R17, desc[UR12][R8.64] ;  /* 0x0000000c08117981 */ /* 0x000ee2000c1e1900 */
[----:B------:R-:W-:-:S03]  /*16a0*/  IADD3 R12, P0, PT, R10, R21, RZ ;  /* 0x000000150a0c7210 */ /* 0x000fc60007f1e0ff */
[----:B------:R-:W4:Y:S01]  /*16b0*/  LDG.E R21, desc[UR12][R10.64] ;  /* 0x0000000c0a157981 */ /* 0x000f22000c1e1900 */
[----:B------:R-:W-:-:S06]  /*16c0*/  IADD3.X R13, PT, PT, R11, R13, RZ, P0, !PT ;  /* 0x0000000d0b0d7210 */ /* 0x000fcc00007fe4ff */
[----:B------:R-:W5:Y:S01]  /*16d0*/  LDG.E R13, desc[UR12][R12.64] ;  /* 0x0000000c0c0d7981 */ /* 0x000f62000c1e1900 */
[----:B0-----:R-:W-:Y:S02]  /*16e0*/  HFMA2 R3, -RZ, RZ, 3.7421875, 0 ;  /* 0x437c0000ff037431 */ /* 0x001fe400000001ff */
[----:B------:R-:W-:Y:S01]  /*16f0*/  IMAD.MOV.U32 R22, RZ, RZ, 0x3bbb989d ;  /* 0x3bbb989dff167424 */ /* 0x000fe200078e00ff */
[----:B------:R-:W-:-:S04]  /*1700*/  UIADD3 UR4, UP0, UPT, UR4, 0x4, URZ ;  /* 0x0000000404047890 */ /* 0x000fc8000ff1e0ff */
[----:B------:R-:W-:Y:S01]  /*1710*/  UIADD3.X UR5, UPT, UPT, URZ, UR5, URZ, UP0, !UPT ;  /* 0x00000005ff057290 */ /* 0x000fe200087fe4ff */
[----:B--2---:R-:W-:-:S04]  /*1720*/  FADD R15, R15, -R4 ;  /* 0x800000040f0f7221 */ /* 0x004fc80000000000 */
[----:B------:R-:W-:-:S04]  /*1730*/  FFMA.SAT R0, R15, R22, 0.5 ;  /* 0x3f0000000f007423 */ /* 0x000fc80000002016 */
[----:B------:R-:W-:Y:S01]  /*1740*/  FFMA.RM R0, R0, R3, 12582913 ;  /* 0x4b40000100007423 */ /* 0x000fe20000004003 */
[----:B---3--:R-:W-:-:S03]  /*1750*/  FADD R17, R17, -R4 ;  /* 0x8000000411117221 */ /* 0x008fc60000000000 */
[----:B------:R-:W-:Y:S01]  /*1760*/  FADD R14, R0, -12583039 ;  /* 0xcb40007f000e7421 */ /* 0x000fe20000000000 */
[-C--:B------:R-:W-:Y:S01]  /*1770*/  FFMA.SAT R2, R17, R22.reuse, 0.5 ;  /* 0x3f00000011027423 */ /* 0x080fe20000002016 */
[----:B----4-:R-:W-:Y:S02]  /*1780*/  FADD R8, R21, -R4 ;  /* 0x8000000415087221 */ /* 0x010fe40000000000 */
[----:B------:R-:W-:Y:S01]  /*1790*/  FFMA R14, R15, 1.4426950216293334961, -R14 ;  /* 0x3fb8aa3b0f0e7823 */ /* 0x000fe2000000080e */
[-C--:B------:R-:W-:Y:S01]  /*17a0*/  FFMA.RM R2, R2, R3.reuse, 12582913 ;  /* 0x4b40000102027423 */ /* 0x080fe20000004003 */
[-C--:B------:R-:W-:Y:S01]  /*17b0*/  FFMA.SAT R16, R8, R22.reuse, 0.5 ;  /* 0x3f00000008107423 */ /* 0x080fe20000002016 */
[----:B-----5:R-:W-:Y:S01]  /*17c0*/  FADD R10, R13, -R4 ;  /* 0x800000040d0a7221 */ /* 0x020fe20000000000 */
[----:B------:R-:W-:Y:S01]  /*17d0*/  FFMA R11, R15, 1.925963033500011079e-08, R14 ;  /* 0x32a570600f0b7823 */ /* 0x000fe2000000000e */
[----:B------:R-:W-:Y:S01]  /*17e0*/  FADD R12, R2, -12583039 ;  /* 0xcb40007f020c7421 */ /* 0x000fe20000000000 */
[----:B------:R-:W-:Y:S01]  /*17f0*/  FFMA.RM R9, R16, R3, 12582913 ;  /* 0x4b40000110097423 */ /* 0x000fe20000004003 */
[----:B------:R-:W-:Y:S01]  /*1800*/  FFMA.SAT R14, R10, R22, 0.5 ;  /* 0x3f0000000a0e7423 */ /* 0x000fe20000002016 */
[----:B------:R-:W-:-:S02]  /*1810*/  IMAD.SHL.U32 R2, R2, 0x800000, RZ ;  /* 0x0080000002027824 */ /* 0x000fc400078e00ff */
[----:B------:R-:W-:Y:S01]  /*1820*/  FFMA R12, R17, 1.4426950216293334961, -R12 ;  /* 0x3fb8aa3b110c7823 */ /* 0x000fe2000000080c */
[----:B------:R-:W-:Y:S01]  /*1830*/  FADD R13, R9, -12583039 ;  /* 0xcb40007f090d7421 */ /* 0x000fe20000000000 */
[----:B------:R-:W-:Y:S01]  /*1840*/  FFMA.RM R14, R14, R3, 12582913 ;  /* 0x4b4000010e0e7423 */ /* 0x000fe20000004003 */
[----:B------:R-:W0:Y:S01]  /*1850*/  MUFU.EX2 R11, R11 ;  /* 0x0000000b000b7308 */ /* 0x000e220000000800 */
[----:B------:R-:W-:Y:S01]  /*1860*/  FFMA R12, R17, 1.925963033500011079e-08, R12 ;  /* 0x32a57060110c7823 */ /* 0x000fe2000000000c */
[----:B------:R-:W-:Y:S01]  /*1870*/  FFMA R13, R8, 1.4426950216293334961, -R13 ;  /* 0x3fb8aa3b080d7823 */ /* 0x000fe2000000080d */
[----:B------:R-:W-:Y:S01]  /*1880*/  FADD R3, R14, -12583039 ;  /* 0xcb40007f0e037421 */ /* 0x000fe20000000000 */
[----:B------:R-:W-:Y:S02]  /*1890*/  SHF.L.U32 R9, R9, 0x17, RZ ;  /* 0x0000001709097819 */ /* 0x000fe400000006ff */
[----:B------:R-:W-:Y:S01]  /*18a0*/  FFMA R13, R8, 1.925963033500011079e-08, R13 ;  /* 0x32a57060080d7823 */ /* 0x000fe2000000000d */
[C---:B------:R-:W-:Y:S01]  /*18b0*/  FFMA R3, R10.reuse, 1.4426950216293334961, -R3 ;  /* 0x3fb8aa3b0a037823 */ /* 0x040fe20000000803 */
[----:B------:R-:W1:Y:S03]  /*18c0*/  MUFU.EX2 R12, R12 ;  /* 0x0000000c000c7308 */ /* 0x000e660000000800 */
[----:B------:R-:W-:Y:S01]  /*18d0*/  FFMA R10, R10, 1.925963033500011079e-08, R3 ;  /* 0x32a570600a0a7823 */ /* 0x000fe20000000003 */
[----:B------:R-:W-:-:S04]  /*18e0*/  SHF.L.U32 R3, R0, 0x17, RZ ;  /* 0x0000001700037819 */ /* 0x000fc800000006ff */
[----:B------:R-:W2:Y:S01]  /*18f0*/  MUFU.EX2 R13, R13 ;  /* 0x0000000d000d7308 */ /* 0x000ea20000000800 */
[----:B0-----:R-:W-:-:S07]  /*1900*/  FFMA R3, R3, R11, R20 ;  /* 0x0000000b03037223 */ /* 0x001fce0000000014 */
[----:B------:R-:W0:Y:S01]  /*1910*/  MUFU.EX2 R10, R10 ;  /* 0x0000000a000a7308 */ /* 0x000e220000000800 */
[----:B-1----:R-:W-:Y:S01]  /*1920*/  FFMA R2, R2, R12, R3 ;  /* 0x0000000c02027223 */ /* 0x002fe20000000003 */
[----:B------:R-:W-:-:S03]  /*1930*/  SHF.L.U32 R3, R14, 0x17, RZ ;  /* 0x000000170e037819 */ /* 0x000fc600000006ff */
[----:B--2---:R-:W-:-:S04]  /*1940*/  FFMA R2, R9, R13, R2 ;  /* 0x0000000d09027223 */ /* 0x004fc80000000002 */
[----:B0-----:R-:W-:-:S07]  /*1950*/  FFMA R20, R3, R10, R2 ;  /* 0x0000000a03147223 */ /* 0x001fce0000000002 */
.L_x_9:
[----:B------:R-:W-:Y:S05]  /*1960*/  BRA.U !UP1, `(.L_x_6) ;  /* 0x0000000109ec7547 */ /* 0x000fea000b800000 */
[----:B------:R-:W-:Y:S02]  /*1970*/  UISETP.NE.U32.AND UP1, UPT, UR7, 0x1, UPT ;  /* 0x000000010700788c */ /* 0x000fe4000bf25070 */
[----:B------:R-:W-:Y:S02]  /*1980*/  ULOP3.LUT UR6, UR6, 0x1, URZ, 0xc0, !UPT ;  /* 0x0000000106067892 */ /* 0x000fe4000f8ec0ff */
[----:B------:R-:W-:Y:S02]  /*1990*/  UISETP.NE.AND.EX UP1, UPT, URZ, URZ, UPT, UP1 ;  /* 0x000000ffff00728c */ /* 0x000fe4000bf25310 */
[----:B------:R-:W-:-:S04]  /*19a0*/  UISETP.NE.U32.AND UP0, UPT, UR6, 0x1, UPT ;  /* 0x000000010600788c */ /* 0x000fc8000bf05070 */
[----:B------:R-:W-:-:S03]  /*19b0*/  UISETP.NE.U32.AND.EX UP0, UPT, URZ, URZ, UPT, UP0 ;  /* 0x000000ffff00728c */ /* 0x000fc6000bf05100 */
[----:B------:R-:W-:Y:S08]  /*19c0*/  BRA.U !UP1, `(.L_x_10) ;  /* 0x0000000109847547 */ /* 0x000ff0000b800000 */
[----:B------:R-:W0:Y:S02]  /*19d0*/  LDC.64 R12, c[0x0][0x3a0] ;  /* 0x0000e800ff0c7b82 */ /* 0x000e240000000a00 */
[C---:B0-----:R-:W-:Y:S02]  /*19e0*/  IMAD R0, R12.reuse, UR5, RZ ;  /* 0x000000050c007c24 */ /* 0x041fe4000f8e02ff */
[----:B------:R-:W-:-:S04]  /*19f0*/  IMAD.WIDE.U32 R8, R12, UR4, RZ ;  /* 0x000000040c087c25 */ /* 0x000fc8000f8e00ff */
[----:B------:R-:W-:Y:S01]  /*1a00*/  IMAD R3, R13, UR4, R0 ;  /* 0x000000040d037c24 */ /* 0x000fe2000f8e0200 */
[----:B------:R-:W-:-:S03]  /*1a10*/  LEA R10, P1, R8, R6, 0x2 ;  /* 0x00000006080a7211 */ /* 0x000fc600078210ff */
[----:B------:R-:W-:Y:S01]  /*1a20*/  IMAD.IADD R3, R9, 0x1, R3 ;  /* 0x0000000109037824 */ /* 0x000fe200078e0203 */
[----:B------:R-:W-:-:S04]  /*1a30*/  LEA R2, P0, R12, R10, 0x2 ;  /* 0x0000000a0c027211 */ /* 0x000fc800078010ff */
[----:B------:R-:W-:-:S04]  /*1a40*/  LEA.HI.X R11, R8, R5, R3, 0x2, P1 ;  /* 0x00000005080b7211 */ /* 0x000fc800008f1403 */
[----:B------:R-:W-:Y:S02]  /*1a50*/  LEA.HI.X R3, R12, R11, R13, 0x2, P0 ;  /* 0x0000000b0c037211 */ /* 0x000fe400000f140d */
[----:B------:R-:W2:Y:S04]  /*1a60*/  LDG.E R11, desc[UR12][R10.64] ;  /* 0x0000000c0a0b7981 */ /* 0x000ea8000c1e1900 */
[----:B------:R-:W3:Y:S01]  /*1a70*/  LDG.E R3, desc[UR12][R2.64] ;  /* 0x0000000c02037981 */ /* 0x000ee2000c1e1900 */
[----:B------:R-:W-:Y:S01]  /*1a80*/  HFMA2 R13, -RZ, RZ, 3.7421875, 0 ;  /* 0x437c0000ff0d7431 */ /* 0x000fe200000001ff */
[----:B------:R-:W-:Y:S01]  /*1a90*/  MOV R8, 0x3bbb989d ;  /* 0x3bbb989d00087802 */ /* 0x000fe20000000f00 */
[----:B------:R-:W-:-:S04]  /*1aa0*/  UIADD3 UR4, UP1, UPT, UR4, 0x2, URZ ;  /* 0x0000000204047890 */ /* 0x000fc8000ff3e0ff */
[----:B------:R-:W-:Y:S01]  /*1ab0*/  UIADD3.X UR5, UPT, UPT, URZ, UR5, URZ, UP1, !UPT ;  /* 0x00000005ff057290 */ /* 0x000fe20008ffe4ff */
[----:B--2---:R-:W-:-:S04]  /*1ac0*/  FADD R9, R11, -R4 ;  /* 0x800000040b097221 */ /* 0x004fc80000000000 */
[----:B------:R-:W-:Y:S01]  /*1ad0*/  FFMA.SAT R12, R9, R8, 0.5 ;  /* 0x3f000000090c7423 */ /* 0x000fe20000002008 */
[----:B---3--:R-:W-:-:S03]  /*1ae0*/  FADD R0, R3, -R4 ;  /* 0x8000000403007221 */ /* 0x008fc60000000000 */
[----:B------:R-:W-:Y:S01]  /*1af0*/  FFMA.RM R12, R12, R13, 12582913 ;  /* 0x4b4000010c0c7423 */ /* 0x000fe2000000400d */
[----:B------:R-:W-:-:S03]  /*1b00*/  FFMA.SAT R8, R0, R8, 0.5 ;  /* 0x3f00000000087423 */ /* 0x000fc60000002008 */
[----:B------:R-:W-:Y:S01]  /*1b10*/  FADD R14, R12, -12583039 ;  /* 0xcb40007f0c0e7421 */ /* 0x000fe20000000000 */
[----:B------:R-:W-:-:S03]  /*1b20*/  FFMA.RM R8, R8, R13, 12582913 ;  /* 0x4b40000108087423 */ /* 0x000fc6000000400d */
[C---:B------:R-:W-:Y:S01]  /*1b30*/  FFMA R14, R9.reuse, 1.4426950216293334961, -R14 ;  /* 0x3fb8aa3b090e7823 */ /* 0x040fe2000000080e */
[C---:B------:R-:W-:Y:S01]  /*1b40*/  FADD R3, R8.reuse, -12583039 ;  /* 0xcb40007f08037421 */ /* 0x040fe20000000000 */
[----:B------:R-:W-:Y:S02]  /*1b50*/  SHF.L.U32 R8, R8, 0x17, RZ ;  /* 0x0000001708087819 */ /* 0x000fe400000006ff */
[----:B------:R-:W-:Y:S01]  /*1b60*/  FFMA R14, R9, 1.925963033500011079e-08, R14 ;  /* 0x32a57060090e7823 */ /* 0x000fe2000000000e */
[----:B------:R-:W-:Y:S01]  /*1b70*/  FFMA R3, R0, 1.4426950216293334961, -R3 ;  /* 0x3fb8aa3b00037823 */ /* 0x000fe20000000803 */
[----:B------:R-:W-:-:S03]  /*1b80*/  IMAD.SHL.U32 R9, R12, 0x800000, RZ ;  /* 0x008000000c097824 */ /* 0x000fc600078e00ff */
[----:B------:R-:W-:Y:S01]  /*1b90*/  FFMA R3, R0, 1.925963033500011079e-08, R3 ;  /* 0x32a5706000037823 */ /* 0x000fe20000000003 */
[----:B------:R-:W0:Y:S08]  /*1ba0*/  MUFU.EX2 R14, R14 ;  /* 0x0000000e000e7308 */ /* 0x000e300000000800 */
[----:B------:R-:W1:Y:S01]  /*1bb0*/  MUFU.EX2 R3, R3 ;  /* 0x0000000300037308 */ /* 0x000e620000000800 */
[----:B0-----:R-:W-:-:S04]  /*1bc0*/  FFMA R9, R9, R14, R20 ;  /* 0x0000000e09097223 */ /* 0x001fc80000000014 */
[----:B-1----:R-:W-:-:S07]  /*1bd0*/  FFMA R20, R8, R3, R9 ;  /* 0x0000000308147223 */ /* 0x002fce0000000009 */
.L_x_10:
[----:B------:R-:W-:Y:S05]  /*1be0*/  BRA.U UP0, `(.L_x_6) ;  /* 0x00000001004c7547 */ /* 0x000fea000b800000 */
[----:B------:R-:W0:Y:S02]  /*1bf0*/  LDC.64 R8, c[0x0][0x3a0] ;  /* 0x0000e800ff087b82 */ /* 0x000e240000000a00 */
[C---:B0-----:R-:W-:Y:S02]  /*1c00*/  IMAD R0, R8.reuse, UR5, RZ ;  /* 0x0000000508007c24 */ /* 0x041fe4000f8e02ff */
[----:B------:R-:W-:-:S04]  /*1c10*/  IMAD.WIDE.U32 R2, R8, UR4, RZ ;  /* 0x0000000408027c25 */ /* 0x000fc8000f8e00ff */
[----:B------:R-:W-:Y:S01]  /*1c20*/  IMAD R9, R9, UR4, R0 ;  /* 0x0000000409097c24 */ /* 0x000fe2000f8e0200 */
[----:B------:R-:W-:-:S04]  /*1c30*/  LEA R8, P0, R2, R6, 0x2 ;  /* 0x0000000602087211 */ /* 0x000fc800078010ff */
[----:B------:R-:W-:-:S04]  /*1c40*/  IADD3 R0, PT, PT, R3, R9, RZ ;  /* 0x0000000903007210 */ /* 0x000fc80007ffe0ff */
[----:B------:R-:W-:-:S06]  /*1c50*/  LEA.HI.X R9, R2, R5, R0, 0x2, P0 ;  /* 0x0000000502097211 */ /* 0x000fcc00000f1400 */
[----:B------:R-:W2:Y:S01]  /*1c60*/  LDG.E R9, desc[UR12][R8.64] ;  /* 0x0000000c08097981 */ /* 0x000ea2000c1e1900 */
[----:B------:R-:W-:Y:S01]  /*1c70*/  IMAD.MOV.U32 R3, RZ, RZ, 0x3bbb989d ;  /* 0x3bbb989dff037424 */ /* 0x000fe200078e00ff */
[----:B------:R-:W-:Y:S01]  /*1c80*/  MOV R11, 0x437c0000 ;  /* 0x437c0000000b7802 */ /* 0x000fe20000000f00 */
[----:B--2---:R-:W-:-:S04]  /*1c90*/  FADD R0, R9, -R4 ;  /* 0x8000000409007221 */ /* 0x004fc80000000000 */
[----:B------:R-:W-:-:S04]  /*1ca0*/  FFMA.SAT R2, R0, R3, 0.5 ;  /* 0x3f00000000027423 */ /* 0x000fc80000002003 */
[----:B------:R-:W-:-:S04]  /*1cb0*/  FFMA.RM R2, R2, R11, 12582913 ;  /* 0x4b40000102027423 */ /* 0x000fc8000000400b */
[C---:B------:R-:W-:Y:S01]  /*1cc0*/  FADD R3, R2.reuse, -12583039 ;  /* 0xcb40007f02037421 */ /* 0x040fe20000000000 */
[----:B------:R-:W-:-:S03]  /*1cd0*/  SHF.L.U32 R11, R2, 0x17, RZ ;  /* 0x00000017020b7819 */ /* 0x000fc600000006ff */
[----:B------:R-:W-:-:S04]  /*1ce0*/  FFMA R3, R0, 1.4426950216293334961, -R3 ;  /* 0x3fb8aa3b00037823 */ /* 0x000fc80000000803 */
[----:B------:R-:W-:-:S06]  /*1cf0*/  FFMA R3, R0, 1.925963033500011079e-08, R3 ;  /* 0x32a5706000037823 */ /* 0x000fcc0000000003 */
[----:B------:R-:W0:Y:S02]  /*1d00*/  MUFU.EX2 R3, R3 ;  /* 0x0000000300037308 */ /* 0x000e240000000800 */
[----:B0-----:R-:W-:-:S07]  /*1d10*/  FFMA R20, R11, R3, R20 ;  /* 0x000000030b147223 */ /* 0x001fce0000000014 */
.L_x_6:
[----:B------:R-:W0:Y:S02]  /*1d20*/  LDCU.64 UR6, c[0x0][0x398] ;  /* 0x00007300ff0677ac */ /* 0x000e240008000a00 */
[----:B0-----:R-:W-:-:S04]  /*1d30*/  ISETP.NE.U32.AND P0, PT, RZ, UR6, PT ;  /* 0x00000006ff007c0c */ /* 0x001fc8000bf05070 */
[----:B------:R-:W-:-:S13]  /*1d40*/  ISETP.NE.AND.EX P0, PT, RZ, UR7, PT, P0 ;  /* 0x00000007ff007c0c */ /* 0x000fda000bf05300 */
[----:B------:R-:W-:Y:S05]  /*1d50*/  @!P0 EXIT ;  /* 0x000000000000894d */ /* 0x000fea0003800000 */
[----:B------:R-:W-:Y:S01]  /*1d60*/  UISETP.GE.U32.AND UP0, UPT, UR6, 0x4, UPT ;  /* 0x000000040600788c */ /* 0x000fe2000bf06070 */
[----:B------:R-:W-:Y:S01]  /*1d70*/  UMOV UR4, URZ ;  /* 0x000000ff00047c82 */ /* 0x000fe20008000000 */
[----:B------:R-:W-:Y:S02]  /*1d80*/  UMOV UR5, URZ ;  /* 0x000000ff00057c82 */ /* 0x000fe40008000000 */
[----:B------:R-:W-:-:S09]  /*1d90*/  UISETP.GE.U32.AND.EX UP0, UPT, UR7, URZ, UPT, UP0 ;  /* 0x000000ff0700728c */ /* 0x000fd2000bf06100 */
[----:B------:R-:W-:Y:S05]  /*1da0*/  BRA.U !UP0, `(.L_x_11) ;  /* 0x0000000908387547 */ /* 0x000fea000b800000 */
[----:B------:R-:W0:Y:S01]  /*1db0*/  LDC.64 R16, c[0x0][0x3a0] ;  /* 0x0000e800ff107b82 */ /* 0x000e220000000a00 */
[----:B------:R-:W1:Y:S01]  /*1dc0*/  LDCU.64 UR10, c[0x0][0x3a0] ;  /* 0x00007400ff0a77ac */ /* 0x000e620008000a00 */
[C---:B------:R-:W-:Y:S01]  /*1dd0*/  SHF.L.U64.HI R24, R18.reuse, 0x2, R7 ;  /* 0x0000000212187819 */ /* 0x040fe20000010207 */
[----:B------:R-:W-:Y:S01]  /*1de0*/  IMAD.SHL.U32 R25, R18, 0x4, RZ ;  /* 0x0000000412197824 */ /* 0x000fe200078e00ff */
[----:B------:R-:W1:Y:S04]  /*1df0*/  LDCU.64 UR8, c[0x0][0x380] ;  /* 0x00007000ff0877ac */ /* 0x000e680008000a00 */
[----:B------:R-:W2:Y:S01]  /*1e00*/  LDC.64 R14, c[0x0][0x388] ;  /* 0x0000e200ff0e7b82 */ /* 0x000ea20000000a00 */
[----:B------:R-:W3:Y:S01]  /*1e10*/  LDCU UR5, c[0x0][0x39c] ;  /* 0x00007380ff0577ac */ /* 0x000ee20008000800 */
[----:B------:R-:W-:Y:S01]  /*1e20*/  ULOP3.LUT UR4, UR6, 0xfffffffc, URZ, 0xc0, !UPT ;  /* 0xfffffffc06047892 */ /* 0x000fe2000f8ec0ff */
[----:B------:R-:W4:Y:S01]  /*1e30*/  LDCU.64 UR16, c[0x0][0x3a0] ;  /* 0x00007400ff1077ac */ /* 0x000f220008000a00 */
[----:B------:R-:W0:Y:S01]  /*1e40*/  LDCU.64 UR14, c[0x0][0x380] ;  /* 0x00007000ff0e77ac */ /* 0x000e220008000a00 */
[----:B-1----:R-:W-:-:S04]  /*1e50*/  ULEA UR8, UP0, UR10, UR8, 0x3 ;  /* 0x000000080a087291 */ /* 0x002fc8000f8018ff */
[----:B------:R-:W-:Y:S01]  /*1e60*/  UMOV UR6, UR4 ;  /* 0x0000000400067c82 */ /* 0x000fe20008000000 */
[----:B------:R-:W-:Y:S01]  /*1e70*/  ULEA.HI.X UR9, UR10, UR9, UR11, 0x3, UP0 ;  /* 0x000000090a097291 */ /* 0x000fe200080f1c0b */
[----:B---3--:R-:W-:-:S11]  /*1e80*/  UMOV UR7, UR5 ;  /* 0x0000000500077c82 */ /* 0x008fd60008000000 */
.L_x_16:
[----:B0-----:R-:W-:-:S04]  /*1e90*/  IADD3 R12, P0, PT, R25, UR14, RZ ;  /* 0x0000000e190c7c10 */ /* 0x001fc8000ff1e0ff */
[----:B------:R-:W-:-:S05]  /*1ea0*/  IADD3.X R13, PT, PT, R24, UR15, RZ, P0, !PT ;  /* 0x0000000f180d7c10 */ /* 0x000fca00087fe4ff */
[----:B-1----:R-:W3:Y:S01]  /*1eb0*/  LDG.E R3, desc[UR12][R12.64] ;  /* 0x0000000c0c037981 */ /* 0x002ee2000c1e1900 */
[----:B------:R-:W-:Y:S01]  /*1ec0*/  HFMA2 R0, -RZ, RZ, 0.96630859375, -0.0022525787353515625 ;  /* 0x3bbb989dff007431 */ /* 0x000fe200000001ff */
[----:B------:R-:W-:Y:S01]  /*1ed0*/  MOV R9, 0x437c0000 ;  /* 0x437c000000097802 */ /* 0x000fe20000000f00 */
[----:B------:R-:W-:-:S04]  /*1ee0*/  UIADD3 UR6, UP0, UPT, UR6, -0x4, URZ ;  /* 0xfffffffc06067890 */ /* 0x000fc8000ff1e0ff */
[----:B------:R-:W-:Y:S02]  /*1ef0*/  UIADD3.X UR7, UPT, UPT, UR7, -0x1, URZ, UP0, !UPT ;  /* 0xffffffff07077890 */ /* 0x000fe400087fe4ff */
[----:B------:R-:W-:-:S04]  /*1f00*/  UISETP.NE.U32.AND UP0, UPT, UR6, URZ, UPT ;  /* 0x000000ff0600728c */ /* 0x000fc8000bf05070 */
[----:B------:R-:W-:Y:S01]  /*1f10*/  UISETP.NE.AND.EX UP0, UPT, UR7, URZ, UPT, UP0 ;  /* 0x000000ff0700728c */ /* 0x000fe2000bf05300 */
[----:B---3--:R-:W-:-:S04]  /*1f20*/  FADD R3, R3, -R4 ;  /* 0x8000000403037221 */ /* 0x008fc80000000000 */
[----:B------:R-:W-:-:S04]  /*1f30*/  FFMA.SAT R0, R3, R0, 0.5 ;  /* 0x3f00000003007423 */ /* 0x000fc80000002000 */
[----:B------:R-:W-:Y:S02]  /*1f40*/  FFMA.RM R0, R0, R9, 12582913 ;  /* 0x4b40000100007423 */ /* 0x000fe40000004009 */
[----:B------:R-:W0:Y:S02]  /*1f50*/  MUFU.RCP R9, R20 ;  /* 0x0000001400097308 */ /* 0x000e240000001000 */
[----:B------:R-:W-:-:S04]  /*1f60*/  FADD R2, R0, -12583039 ;  /* 0xcb40007f00027421 */ /* 0x000fc80000000000 */
[----:B------:R-:W-:-:S04]  /*1f70*/  FFMA R2, R3, 1.4426950216293334961, -R2 ;  /* 0x3fb8aa3b03027823 */ /* 0x000fc80000000802 */
[----:B------:R-:W-:Y:S01]  /*1f80*/  FFMA R2, R3, 1.925963033500011079e-08, R2 ;  /* 0x32a5706003027823 */ /* 0x000fe20000000002 */
[----:B------:R-:W-:-:S05]  /*1f90*/  IMAD.SHL.U32 R3, R0, 0x800000, RZ ;  /* 0x0080000000037824 */ /* 0x000fca00078e00ff */
[----:B------:R-:W1:Y:S01]  /*1fa0*/  MUFU.EX2 R2, R2 ;  /* 0x0000000200027308 */ /* 0x000e620000000800 */
[----:B0-----:R-:W-:-:S04]  /*1fb0*/  FFMA R0, R9, -R20, 1 ;  /* 0x3f80000009007423 */ /* 0x001fc80000000814 */
[----:B------:R-:W-:Y:S01]  /*1fc0*/  FFMA R0, R9, R0, R9 ;  /* 0x0000000009007223 */ /* 0x000fe20000000009 */
[----:B-1----:R-:W-:-:S04]  /*1fd0*/  FMUL R3, R3, R2 ;  /* 0x0000000203037220 */ /* 0x002fc80000400000 */
[----:B------:R-:W0:Y:S01]  /*1fe0*/  FCHK P0, R3, R20 ;  /* 0x0000001403007302 */ /* 0x000e220000000000 */
[----:B------:R-:W-:-:S04]  /*1ff0*/  FFMA R9, R3, R0, RZ ;  /* 0x0000000003097223 */ /* 0x000fc800000000ff */
[----:B------:R-:W-:-:S04]  /*2000*/  FFMA R2, R9, -R20, R3 ;  /* 0x8000001409027223 */ /* 0x000fc80000000003 */
[----:B------:R-:W-:Y:S01]  /*2010*/  FFMA R0, R0, R2, R9 ;  /* 0x0000000200007223 */ /* 0x000fe20000000009 */
[----:B0-----:R-:W-:Y:S06]  /*2020*/  @!P0 BRA `(.L_x_12) ;  /* 0x00000000000c8947 */ /* 0x001fec0003800000 */
[----:B------:R-:W-:Y:S02]  /*2030*/  MOV R0, R20 ;  /* 0x0000001400007202 */ /* 0x000fe40000000f00 */
[----:B------:R-:W-:-:S07]  /*2040*/  MOV R8, 0x2060 ;  /* 0x0000206000087802 */ /* 0x000fce0000000f00 */
[----:B--2-4-:R-:W-:Y:S05]  /*2050*/  CALL.REL.NOINC `($__internal_0_$__cuda_sm3x_div_rn_noftz_f32_slowpath) ;  /* 0x0000000c00747944 */ /* 0x014fea0003c00000 */
.L_x_12:
[----:B----4-:R-:W-:Y:S01]  /*2060*/  USHF.L.U32 UR11, UR16, 0x2, URZ ;  /* 0x00000002100b7899 */ /* 0x010fe200080006ff */
[----:B--2---:R-:W-:Y:S01]  /*2070*/  IADD3 R10, P0, PT, R25, R14, RZ ;  /* 0x0000000e190a7210 */ /* 0x004fe20007f1e0ff */
[----:B------:R-:W-:-:S03]  /*2080*/  USHF.L.U64.HI UR10, UR16, 0x2, UR17 ;  /* 0x00000002100a7899 */ /* 0x000fc60008010211 */
[----:B------:R-:W-:Y:S02]  /*2090*/  IADD3.X R11, PT, PT, R24, R15, RZ, P0, !PT ;  /* 0x0000000f180b7210 */ /* 0x000fe400007fe4ff */
[----:B------:R-:W-:-:S03]  /*20a0*/  IADD3 R2, P1, PT, R12, UR11, RZ ;  /* 0x0000000b0c027c10 */ /* 0x000fc6000ff3e0ff */
[----:B------:R0:W-:Y:S01]  /*20b0*/  STG.E desc[UR12][R10.64], R0 ;  /* 0x000000000a007986 */ /* 0x0001e2000c10190c */
[----:B------:R-:W-:-:S06]  /*20c0*/  IADD3.X R3, PT, PT, R13, UR10, RZ, P1, !PT ;  /* 0x0000000a0d037c10 */ /* 0x000fcc0008ffe4ff */
[----:B------:R1:W2:Y:S01]  /*20d0*/  LDG.E R3, desc[UR12][R2.64] ;  /* 0x0000000c02037981 */ /* 0x0002a2000c1e1900 */
[----:B------:R-:W-:Y:S01]  /*20e0*/  IMAD.MOV.U32 R9, RZ, RZ, 0x3bbb989d ;  /* 0x3bbb989dff097424 */ /* 0x000fe200078e00ff */
[----:B------:R-:W-:Y:S01]  /*20f0*/  MOV R22, 0x437c0000 ;  /* 0x437c000000167802 */ /* 0x000fe20000000f00 */
[----:B------:R-:W1:Y:S02]  /*2100*/  MUFU.RCP R23, R20 ;  /* 0x0000001400177308 */ /* 0x000e640000001000 */
[----:B-1----:R-:W-:Y:S01]  /*2110*/  FFMA R2, R23, -R20, 1 ;  /* 0x3f80000017027423 */ /* 0x002fe20000000814 */
[----:B--2---:R-:W-:-:S04]  /*2120*/  FADD R8, R3, -R4 ;  /* 0x8000000403087221 */ /* 0x004fc80000000000 */
[----:B------:R-:W-:-:S04]  /*2130*/  FFMA.SAT R9, R8, R9, 0.5 ;  /* 0x3f00000008097423 */ /* 0x000fc80000002009 */
[----:B------:R-:W-:-:S04]  /*2140*/  FFMA.RM R9, R9, R22, 12582913 ;  /* 0x4b40000109097423 */ /* 0x000fc80000004016 */
[C---:B------:R-:W-:Y:S01]  /*2150*/  FADD R21, R9.reuse, -12583039 ;  /* 0xcb40007f09157421 */ /* 0x040fe20000000000 */
[----:B------:R-:W-:-:S03]  /*2160*/  SHF.L.U32 R9, R9, 0x17, RZ ;  /* 0x0000001709097819 */ /* 0x000fc600000006ff */
[----:B------:R-:W-:-:S04]  /*2170*/  FFMA R21, R8, 1.4426950216293334961, -R21 ;  /* 0x3fb8aa3b08157823 */ /* 0x000fc80000000815 */
[----:B------:R-:W-:-:S04]  /*2180*/  FFMA R21, R8, 1.925963033500011079e-08, R21 ;  /* 0x32a5706008157823 */ /* 0x000fc80000000015 */
[----:B0-----:R-:W0:Y:S02]  /*2190*/  MUFU.EX2 R0, R21 ;  /* 0x0000001500007308 */ /* 0x001e240000000800 */
[----:B0-----:R-:W-:Y:S01]  /*21a0*/  FMUL R9, R9, R0 ;  /* 0x0000000009097220 */ /* 0x001fe20000400000 */
[----:B------:R-:W-:-:S05]  /*21b0*/  FFMA R0, R23, R2, R23 ;  /* 0x0000000217007223 */ /* 0x000fca0000000017 */
[----:B------:R-:W0:Y:S01]  /*21c0*/  FCHK P0, R9, R20 ;  /* 0x0000001409007302 */ /* 0x000e220000000000 */
[----:B------:R-:W-:-:S04]  /*21d0*/  FFMA R3, R0, R9, RZ ;  /* 0x0000000900037223 */ /* 0x000fc800000000ff */
[----:B------:R-:W-:-:S04]  /*21e0*/  FFMA R2, R3, -R20, R9 ;  /* 0x8000001403027223 */ /* 0x000fc80000000009 */
[----:B------:R-:W-:Y:S01]  /*21f0*/  FFMA R0, R0, R2, R3 ;  /* 0x0000000200007223 */ /* 0x000fe20000000003 */
[----:B0-----:R-:W-:Y:S06]  /*2200*/  @!P0 BRA `(.L_x_13) ;  /* 0x0000000000108947 */ /* 0x001fec0003800000 */
[----:B------:R-:W-:Y:S01]  /*2210*/  IMAD.MOV.U32 R3, RZ, RZ, R9 ;  /* 0x000000ffff037224 */ /* 0x000fe200078e0009 */
[----:B------:R-:W-:Y:S02]  /*2220*/  MOV R0, R20 ;  /* 0x0000001400007202 */ /* 0x000fe40000000f00 */
[----:B------:R-:W-:-:S07]  /*2230*/  MOV R8, 0x2250 ;  /* 0x0000225000087802 */ /* 0x000fce0000000f00 */
[----:B------:R-:W-:Y:S05]  /*2240*/  CALL.REL.NOINC `($__internal_0_$__cuda_sm3x_div_rn_noftz_f32_slowpath) ;  /* 0x0000000800f87944 */ /* 0x000fea0003c00000 */
.L_x_13:
[----:B------:R-:W-:Y:S02]  /*2250*/  IADD3 R2, P0, PT, R10, UR11, RZ ;  /* 0x0000000b0a027c10 */ /* 0x000fe4000ff1e0ff */
[----:B------:R-:W-:Y:S02]  /*2260*/  IADD3 R8, P1, PT, R25, UR8, RZ ;  /* 0x0000000819087c10 */ /* 0x000fe4000ff3e0ff */
[----:B------:R-:W-:Y:S02]  /*2270*/  IADD3.X R3, PT, PT, R11, UR10, RZ, P0, !PT ;  /* 0x0000000a0b037c10 */ /* 0x000fe400087fe4ff */
[----:B------:R-:W-:-:S03]  /*2280*/  IADD3.X R9, PT, PT, R24, UR9, RZ, P1, !PT ;  /* 0x0000000918097c10 */ /* 0x000fc60008ffe4ff */
[----:B------:R0:W-:Y:S04]  /*2290*/  STG.E desc[UR12][R2.64], R0 ;  /* 0x0000000002007986 */ /* 0x0001e8000c10190c */
[----:B------:R-:W2:Y:S01]  /*22a0*/  LDG.E R9, desc[UR12][R8.64] ;  /* 0x0000000c08097981 */ /* 0x000ea2000c1e1900 */
[----:B------:R-:W-:Y:S02]  /*22b0*/  HFMA2 R22, -RZ, RZ, 0.96630859375, -0.0022525787353515625 ;  /* 0x3bbb989dff167431 */ /* 0x000fe400000001ff */
[----:B------:R-:W-:Y:S02]  /*22c0*/  IMAD.MOV.U32 R23, RZ, RZ, 0x437c0000 ;  /* 0x437c0000ff177424 */ /* 0x000fe400078e00ff */
[----:B--2---:R-:W-:-:S04]  /*22d0*/  FADD R21, R9, -R4 ;  /* 0x8000000409157221 */ /* 0x004fc80000000000 */
[----:B------:R-:W-:-:S04]  /*22e0*/  FFMA.SAT R22, R21, R22, 0.5 ;  /* 0x3f00000015167423 */ /* 0x000fc80000002016 */
[----:B------:R-:W-:Y:S02]  /*22f0*/  FFMA.RM R22, R22, R23, 12582913 ;  /* 0x4b40000116167423 */ /* 0x000fe40000004017 */
[----:B------:R-:W1:Y:S02]  /*2300*/  MUFU.RCP R23, R20 ;  /* 0x0000001400177308 */ /* 0x000e640000001000 */
[C---:B------:R-:W-:Y:S01]  /*2310*/  FADD R26, R22.reuse, -12583039 ;  /* 0xcb40007f161a7421 */ /* 0x040fe20000000000 */
[----:B------:R-:W-:-:S03]  /*2320*/  SHF.L.U32 R22, R22, 0x17, RZ ;  /* 0x0000001716167819 */ /* 0x000fc600000006ff */
[----:B------:R-:W-:-:S04]  /*2330*/  FFMA R26, R21, 1.4426950216293334961, -R26 ;  /* 0x3fb8aa3b151a7823 */ /* 0x000fc8000000081a */
[----:B------:R-:W-:-:S04]  /*2340*/  FFMA R26, R21, 1.925963033500011079e-08, R26 ;  /* 0x32a57060151a7823 */ /* 0x000fc8000000001a */
[----:B0-----:R-:W0:Y:S01]  /*2350*/  MUFU.EX2 R3, R26 ;  /* 0x0000001a00037308 */ /* 0x001e220000000800 */
[----:B-1----:R-:W-:-:S04]  /*2360*/  FFMA R0, R23, -R20, 1 ;  /* 0x3f80000017007423 */ /* 0x002fc80000000814 */
[----:B------:R-:W-:Y:S01]  /*2370*/  FFMA R0, R23, R0, R23 ;  /* 0x0000000017007223 */ /* 0x000fe20000000017 */
[----:B0-----:R-:W-:-:S04]  /*2380*/  FMUL R22, R22, R3 ;  /* 0x0000000316167220 */ /* 0x001fc80000400000 */
[----:B------:R-:W0:Y:S01]  /*2390*/  FCHK P0, R22, R20 ;  /* 0x0000001416007302 */ /* 0x000e220000000000 */
[----:B------:R-:W-:-:S04]  /*23a0*/  FFMA R3, R0, R22, RZ ;  /* 0x0000001600037223 */ /* 0x000fc800000000ff */
[----:B------:R-:W-:-:S04]  /*23b0*/  FFMA R2, R3, -R20, R22 ;  /* 0x8000001403027223 */ /* 0x000fc80000000016 */
[----:B------:R-:W-:Y:S01]  /*23c0*/  FFMA R0, R0, R2, R3 ;  /* 0x0000000200007223 */ /* 0x000fe20000000003 */
[----:B0-----:R-:W-:Y:S06]  /*23d0*/  @!P0 BRA `(.L_x_14) ;  /* 0x0000000000108947 */ /* 0x001fec0003800000 */
[----:B------:R-:W-:Y:S01]  /*23e0*/  MOV R3, R22 ;  /* 0x0000001600037202 */ /* 0x000fe20000000f00 */
[----:B------:R-:W-:Y:S01]  /*23f0*/  IMAD.MOV.U32 R0, RZ, RZ, R20 ;  /* 0x000000ffff007224 */ /* 0x000fe200078e0014 */
[----:B------:R-:W-:-:S07]  /*2400*/  MOV R8, 0x2420 ;  /* 0x0000242000087802 */ /* 0x000fce0000000f00 */
[----:B------:R-:W-:Y:S05]  /*2410*/  CALL.REL.NOINC `($__internal_0_$__cuda_sm3x_div_rn_noftz_f32_slowpath) ;  /* 0x0000000800847944 */ /* 0x000fea0003c00000 */
.L_x_14:
[----:B------:R-:W-:Y:S01]  /*2420*/  IMAD R9, R17, 0xc, RZ ;  /* 0x0000000c11097824 */ /* 0x000fe200078e02ff */
[C---:B------:R-:W-:Y:S01]  /*2430*/  LEA R2, P0, R16.reuse, R10, 0x3 ;  /* 0x0000000a10027211 */ /* 0x040fe200078018ff */
[----:B------:R-:W-:-:S03]  /*2440*/  IMAD.WIDE.U32 R12, R16, 0xc, R12 ;  /* 0x0000000c100c7825 */ /* 0x000fc600078e000c */
[----:B------:R-:W-:Y:S02]  /*2450*/  LEA.HI.X R3, R16, R11, R17, 0x3, P0 ;  /* 0x0000000b10037211 */ /* 0x000fe400000f1c11 */
[----:B------:R-:W-:-:S03]  /*2460*/  IADD3 R13, PT, PT, R13, R9, RZ ;  /* 0x000000090d0d7210 */ /* 0x000fc60007ffe0ff */
[----:B------:R0:W-:Y:S04]  /*2470*/  STG.E desc[UR12][R2.64], R0 ;  /* 0x0000000002007986 */ /* 0x0001e8000c10190c */
[----:B------:R-:W2:Y:S01]  /*2480*/  LDG.E R13, desc[UR12][R12.64] ;  /* 0x0000000c0c0d7981 */ /* 0x000ea2000c1e1900 */
[----:B------:R-:W-:Y:S01]  /*2490*/  MOV R9, 0x3bbb989d ;  /* 0x3bbb989d00097802 */ /* 0x000fe20000000f00 */
[----:B------:R-:W-:Y:S01]  /*24a0*/  IMAD.MOV.U32 R22, RZ, RZ, 0x437c0000 ;  /* 0x437c0000ff167424 */ /* 0x000fe200078e00ff */
[----:B------:R-:W0:Y:S02]  /*24b0*/  MUFU.RCP R23, R20 ;  /* 0x0000001400177308 */ /* 0x000e240000001000 */
[----:B0-----:R-:W-:Y:S01]  /*24c0*/  FFMA R2, R23, -R20, 1 ;  /* 0x3f80000017027423 */ /* 0x001fe20000000814 */
[----:B--2---:R-:W-:-:S04]  /*24d0*/  FADD R8, R13, -R4 ;  /* 0x800000040d087221 */ /* 0x004fc80000000000 */
[----:B------:R-:W-:-:S04]  /*24e0*/  FFMA.SAT R9, R8, R9, 0.5 ;  /* 0x3f00000008097423 */ /* 0x000fc80000002009 */
[----:B------:R-:W-:-:S04]  /*24f0*/  FFMA.RM R9, R9, R22, 12582913 ;  /* 0x4b40000109097423 */ /* 0x000fc80000004016 */
[C---:B------:R-:W-:Y:S01]  /*2500*/  FADD R21, R9.reuse, -12583039 ;  /* 0xcb40007f09157421 */ /* 0x040fe20000000000 */
[----:B------:R-:W-:-:S03]  /*2510*/  SHF.L.U32 R9, R9, 0x17, RZ ;  /* 0x0000001709097819 */ /* 0x000fc600000006ff */
[----:B------:R-:W-:-:S04]  /*2520*/  FFMA R21, R8, 1.4426950216293334961, -R21 ;  /* 0x3fb8aa3b08157823 */ /* 0x000fc80000000815 */
[----:B------:R-:W-:-:S04]  /*2530*/  FFMA R21, R8, 1.925963033500011079e-08, R21 ;  /* 0x32a5706008157823 */ /* 0x000fc80000000015 */
[----:B------:R-:W0:Y:S02]  /*2540*/  MUFU.EX2 R0, R21 ;  /* 0x0000001500007308 */ /* 0x000e240000000800 */
[----:B0-----:R-:W-:Y:S01]  /*2550*/  FMUL R9, R9, R0 ;  /* 0x0000000009097220 */ /* 0x001fe20000400000 */
[----:B------:R-:W-:-:S05]  /*2560*/  FFMA R0, R23, R2, R23 ;  /* 0x0000000217007223 */ /* 0x000fca0000000017 */
        /* <DEDUP_REMOVED lines=9> */
.L_x_15:
[----:B------:R-:W-:Y:S01]  /*2600*/  MOV R2, R10 ;  /* 0x0000000a00027202 */ /* 0x000fe20000000f00 */
[----:B------:R-:W-:Y:S01]  /*2610*/  IMAD R9, R17, 0xc, RZ ;  /* 0x0000000c11097824 */ /* 0x000fe200078e02ff */
[----:B------:R-:W-:Y:S02]  /*2620*/  MOV R3, R11 ;  /* 0x0000000b00037202 */ /* 0x000fe40000000f00 */
[C---:B------:R-:W-:Y:S01]  /*2630*/  LEA R25, P0, R16.reuse, R25, 0x4 ;  /* 0x0000001910197211 */ /* 0x040fe200078020ff */
[----:B------:R-:W-:-:S03]  /*2640*/  IMAD.WIDE.U32 R2, R16, 0xc, R2 ;  /* 0x0000000c10027825 */ /* 0x000fc600078e0002 */
[----:B------:R-:W-:Y:S01]  /*2650*/  LEA.HI.X R24, R16, R24, R17, 0x4, P0 ;  /* 0x0000001810187211 */ /* 0x000fe200000f2411 */
[----:B------:R-:W-:-:S05]  /*2660*/  IMAD.IADD R3, R9, 0x1, R3 ;  /* 0x0000000109037824 */ /* 0x000fca00078e0203 */
[----:B------:R1:W-:Y:S01]  /*2670*/  STG.E desc[UR12][R2.64], R0 ;  /* 0x0000000002007986 */ /* 0x0003e2000c10190c */
[----:B------:R-:W-:Y:S05]  /*2680*/  BRA.U UP0, `(.L_x_16) ;  /* 0xfffffff900007547 */ /* 0x000fea000b83ffff */
.L_x_11:
[----:B------:R-:W0:Y:S02]  /*2690*/  LDCU UR10, c[0x0][0x398] ;  /* 0x00007300ff0a77ac */ /* 0x000e240008000800 */
[----:B0-----:R-:W-:-:S06]  /*26a0*/  ULOP3.LUT UR10, UR10, 0x3, URZ, 0xc0, !UPT ;  /* 0x000000030a0a7892 */ /* 0x001fcc000f8ec0ff */
[----:B------:R-:W-:-:S04]  /*26b0*/  ISETP.NE.U32.AND P0, PT, RZ, UR10, PT ;  /* 0x0000000aff007c0c */ /* 0x000fc8000bf05070 */
[----:B------:R-:W-:-:S13]  /*26c0*/  ISETP.NE.AND.EX P0, PT, RZ, RZ, PT, P0 ;  /* 0x000000ffff00720c */ /* 0x000fda0003f05300 */
[----:B------:R-:W-:Y:S05]  /*26d0*/  @!P0 EXIT ;  /* 0x000000000000894d */ /* 0x000fea0003800000 */
[----:B------:R-:W-:-:S04]  /*26e0*/  UISETP.NE.U32.AND UP0, UPT, UR10, 0x1, UPT ;  /* 0x000000010a00788c */ /* 0x000fc8000bf05070 */
[----:B------:R-:W-:-:S09]  /*26f0*/  UISETP.NE.AND.EX UP0, UPT, URZ, URZ, UPT, UP0 ;  /* 0x000000ffff00728c */ /* 0x000fd2000bf05300 */
[----:B------:R-:W-:Y:S05]  /*2700*/  BRA.U !UP0, `(.L_x_17) ;  /* 0x00000005081c7547 */ /* 0x000fea000b800000 */
[----:B-1----:R-:W0:Y:S02]  /*2710*/  LDC.64 R2, c[0x0][0x3a0] ;  /* 0x0000e800ff027b82 */ /* 0x002e240000000a00 */
[C---:B0-----:R-:W-:Y:S02]  /*2720*/  IMAD R0, R2.reuse, UR5, RZ ;  /* 0x0000000502007c24 */ /* 0x041fe4000f8e02ff */
[----:B------:R-:W-:-:S04]  /*2730*/  IMAD.WIDE.U32 R10, R2, UR4, RZ ;  /* 0x00000004020a7c25 */ /* 0x000fc8000f8e00ff */
[----:B------:R-:W-:Y:S01]  /*2740*/  IMAD R3, R3, UR4, R0 ;  /* 0x0000000403037c24 */ /* 0x000fe2000f8e0200 */
[----:B------:R-:W-:-:S04]  /*2750*/  LEA R14, P0, R10, R6, 0x2 ;  /* 0x000000060a0e7211 */ /* 0x000fc800078010ff */
[----:B------:R-:W-:-:S04]  /*2760*/  IADD3 R12, PT, PT, R11, R3, RZ ;  /* 0x000000030b0c7210 */ /* 0x000fc80007ffe0ff */
[----:B------:R-:W-:-:S05]  /*2770*/  LEA.HI.X R15, R10, R5, R12, 0x2, P0 ;  /* 0x000000050a0f7211 */ /* 0x000fca00000f140c */
[----:B------:R-:W2:Y:S01]  /*2780*/  LDG.E R3, desc[UR12][R14.64] ;  /* 0x0000000c0e037981 */ /* 0x000ea2000c1e1900 */
[----:B------:R-:W-:Y:S02]  /*2790*/  HFMA2 R0, -RZ, RZ, 0.96630859375, -0.0022525787353515625 ;  /* 0x3bbb989dff007431 */ /* 0x000fe400000001ff */
        /* <DEDUP_REMOVED lines=22> */
.L_x_18:
[----:B------:R-:W0:Y:S01]  /*2900*/  LDC.64 R2, c[0x0][0x388] ;  /* 0x0000e200ff027b82 */ /* 0x000e220000000a00 */
[----:B------:R-:W1:Y:S01]  /*2910*/  LDCU.64 UR6, c[0x0][0x3a0] ;  /* 0x00007400ff0677ac */ /* 0x000e620008000a00 */
[----:B------:R-:W-:-:S04]  /*2920*/  IADD3 R11, P0, PT, R18, R10, RZ ;  /* 0x0000000a120b7210 */ /* 0x000fc80007f1e0ff */
[----:B------:R-:W-:Y:S01]  /*2930*/  IADD3.X R12, PT, PT, R12, R7, RZ, P0, !PT ;  /* 0x000000070c0c7210 */ /* 0x000fe200007fe4ff */
[----:B-1----:R-:W-:Y:S02]  /*2940*/  USHF.L.U32 UR8, UR6, 0x2, URZ ;  /* 0x0000000206087899 */ /* 0x002fe400080006ff */
[----:B------:R-:W-:Y:S01]  /*2950*/  USHF.L.U64.HI UR7, UR6, 0x2, UR7 ;  /* 0x0000000206077899 */ /* 0x000fe20008010207 */
[----:B0-----:R-:W-:-:S03]  /*2960*/  LEA R10, P0, R11, R2, 0x2 ;  /* 0x000000020b0a7211 */ /* 0x001fc600078010ff */
[----:B------:R-:W-:Y:S02]  /*2970*/  IADD3 R2, P1, PT, R14, UR8, RZ ;  /* 0x000000080e027c10 */ /* 0x000fe4000ff3e0ff */
[----:B------:R-:W-:Y:S02]  /*2980*/  LEA.HI.X R11, R11, R3, R12, 0x2, P0 ;  /* 0x000000030b0b7211 */ /* 0x000fe400000f140c */
[----:B------:R-:W-:-:S03]  /*2990*/  IADD3.X R3, PT, PT, R15, UR7, RZ, P1, !PT ;  /* 0x000000070f037c10 */ /* 0x000fc60008ffe4ff */
[----:B------:R0:W-:Y:S04]  /*29a0*/  STG.E desc[UR12][R10.64], R0 ;  /* 0x000000000a007986 */ /* 0x0001e8000c10190c */
[----:B------:R1:W2:Y:S01]  /*29b0*/  LDG.E R3, desc[UR12][R2.64] ;  /* 0x0000000c02037981 */ /* 0x0002a2000c1e1900 */
[----:B------:R-:W-:Y:S01]  /*29c0*/  MOV R9, 0x3bbb989d ;  /* 0x3bbb989d00097802 */ /* 0x000fe20000000f00 */
[----:B------:R-:W-:Y:S01]  /*29d0*/  IMAD.MOV.U32 R12, RZ, RZ, 0x437c0000 ;  /* 0x437c0000ff0c7424 */ /* 0x000fe200078e00ff */
        /* <DEDUP_REMOVED lines=21> */
.L_x_19:
[----:B------:R-:W-:Y:S01]  /*2b30*/  IADD3 R2, P0, PT, R10, UR8, RZ ;  /* 0x000000080a027c10 */ /* 0x000fe2000ff1e0ff */
[----:B------:R-:W-:-:S03]  /*2b40*/  UIADD3 UR4, UP0, UPT, UR4, 0x2, URZ ;  /* 0x0000000204047890 */ /* 0x000fc6000ff1e0ff */
[----:B------:R-:W-:Y:S01]  /*2b50*/  IADD3.X R3, PT, PT, R11, UR7, RZ, P0, !PT ;  /* 0x000000070b037c10 */ /* 0x000fe200087fe4ff */
[----:B------:R-:W-:-:S04]  /*2b60*/  UIADD3.X UR5, UPT, UPT, URZ, UR5, URZ, UP0, !UPT ;  /* 0x00000005ff057290 */ /* 0x000fc800087fe4ff */
[----:B------:R0:W-:Y:S08]  /*2b70*/  STG.E desc[UR12][R2.64], R0 ;  /* 0x0000000002007986 */ /* 0x0001f0000c10190c */
.L_x_17:
[----:B01----:R-:W0:Y:S02]  /*2b80*/  LDC R0, c[0x0][0x398] ;  /* 0x0000e600ff007b82 */ /* 0x003e240000000800 */
[----:B0-----:R-:W-:-:S04]  /*2b90*/  LOP3.LUT R0, R0, 0x1, RZ, 0xc0, !PT ;  /* 0x0000000100007812 */ /* 0x001fc800078ec0ff */
[----:B------:R-:W-:-:S04]  /*2ba0*/  ISETP.NE.U32.AND P0, PT, R0, 0x1, PT ;  /* 0x000000010000780c */ /* 0x000fc80003f05070 */
[----:B------:R-:W-:-:S13]  /*2bb0*/  ISETP.NE.U32.AND.EX P0, PT, RZ, RZ, PT, P0 ;  /* 0x000000ffff00720c */ /* 0x000fda0003f05100 */
[----:B------:R-:W-:Y:S05]  /*2bc0*/  @P0 EXIT ;  /* 0x000000000000094d */ /* 0x000fea0003800000 */
        /* <DEDUP_REMOVED lines=8> */
[----:B------:R-:W-:Y:S02]  /*2c50*/  HFMA2 R5, -RZ, RZ, 0.96630859375, -0.0022525787353515625 ;  /* 0x3bbb989dff057431 */ /* 0x000fe400000001ff */
[----:B------:R-:W-:Y:S02]  /*2c60*/  IMAD.MOV.U32 R9, RZ, RZ, 0x437c0000 ;  /* 0x437c0000ff097424 */ /* 0x000fe400078e00ff */
[----:B--2---:R-:W-:-:S04]  /*2c70*/  FADD R4, R3, -R4 ;  /* 0x8000000403047221 */ /* 0x004fc80000000000 */
[----:B------:R-:W-:-:S04]  /*2c80*/  FFMA.SAT R0, R4, R5, 0.5 ;  /* 0x3f00000004007423 */ /* 0x000fc80000002005 */
[----:B------:R-:W-:Y:S02]  /*2c90*/  FFMA.RM R0, R0, R9, 12582913 ;  /* 0x4b40000100007423 */ /* 0x000fe40000004009 */
[----:B------:R-:W0:Y:S02]  /*2ca0*/  MUFU.RCP R9, R20 ;  /* 0x0000001400097308 */ /* 0x000e240000001000 */
[C---:B------:R-:W-:Y:S01]  /*2cb0*/  FADD R5, R0.reuse, -12583039 ;  /* 0xcb40007f00057421 */ /* 0x040fe20000000000 */
[----:B------:R-:W-:-:S03]  /*2cc0*/  SHF.L.U32 R0, R0, 0x17, RZ ;  /* 0x0000001700007819 */ /* 0x000fc600000006ff */
[----:B------:R-:W-:-:S04]  /*2cd0*/  FFMA R5, R4, 1.4426950216293334961, -R5 ;  /* 0x3fb8aa3b04057823 */ /* 0x000fc80000000805 */
[----:B------:R-:W-:-:S06]  /*2ce0*/  FFMA R5, R4, 1.925963033500011079e-08, R5 ;  /* 0x32a5706004057823 */ /* 0x000fcc0000000005 */
[----:B------:R-:W1:Y:S01]  /*2cf0*/  MUFU.EX2 R5, R5 ;  /* 0x0000000500057308 */ /* 0x000e620000000800 */
[----:B0-----:R-:W-:Y:S01]  /*2d00*/  FFMA R2, R9, -R20, 1 ;  /* 0x3f80000009027423 */ /* 0x001fe20000000814 */
[----:B-1----:R-:W-:-:S03]  /*2d10*/  FMUL R4, R0, R5 ;  /* 0x0000000500047220 */ /* 0x002fc60000400000 */
[----:B------:R-:W-:-:S03]  /*2d20*/  FFMA R0, R9, R2, R9 ;  /* 0x0000000209007223 */ /* 0x000fc60000000009 */
        /* <DEDUP_REMOVED lines=9> */
.L_x_20:
[----:B------:R-:W0:Y:S01]  /*2dc0*/  LDC.64 R2, c[0x0][0x388] ;  /* 0x0000e200ff027b82 */ /* 0x000e220000000a00 */
[----:B------:R-:W-:-:S04]  /*2dd0*/  IADD3 R10, P0, PT, R18, R10, RZ ;  /* 0x0000000a120a7210 */ /* 0x000fc80007f1e0ff */
[----:B------:R-:W-:Y:S02]  /*2de0*/  IADD3.X R6, PT, PT, R6, R7, RZ, P0, !PT ;  /* 0x0000000706067210 */ /* 0x000fe400007fe4ff */
[----:B0-----:R-:W-:-:S04]  /*2df0*/  LEA R2, P0, R10, R2, 0x2 ;  /* 0x000000020a027211 */ /* 0x001fc800078010ff */
[----:B------:R-:W-:-:S05]  /*2e00*/  LEA.HI.X R3, R10, R3, R6, 0x2, P0 ;  /* 0x000000030a037211 */ /* 0x000fca00000f1406 */
[----:B------:R-:W-:Y:S01]  /*2e10*/  STG.E desc[UR12][R2.64], R0 ;  /* 0x0000000002007986 */ /* 0x000fe2000c10190c */
[----:B------:R-:W-:Y:S05]  /*2e20*/  EXIT ;  /* 0x000000000000794d */ /* 0x000fea0003800000 */
        .weak           $__internal_0_$__cuda_sm3x_div_rn_noftz_f32_slowpath
        .type           $__internal_0_$__cuda_sm3x_div_rn_noftz_f32_slowpath,@function
        .size           $__internal_0_$__cuda_sm3x_div_rn_noftz_f32_slowpath,(.L_x_30 - $__internal_0_$__cuda_sm3x_div_rn_noftz_f32_slowpath)
$__internal_0_$__cuda_sm3x_div_rn_noftz_f32_slowpath:
[----:B------:R-:W-:Y:S02]  /*2e30*/  SHF.R.U32.HI R2, RZ, 0x17, R0 ;  /* 0x00000017ff027819 */ /* 0x000fe40000011600 */
[----:B------:R-:W-:Y:S02]  /*2e40*/  SHF.R.U32.HI R21, RZ, 0x17, R3 ;  /* 0x00000017ff157819 */ /* 0x000fe40000011603 */
[----:B------:R-:W-:Y:S02]  /*2e50*/  LOP3.LUT R2, R2, 0xff, RZ, 0xc0, !PT ;  /* 0x000000ff02027812 */ /* 0x000fe400078ec0ff */
[----:B------:R-:W-:Y:S02]  /*2e60*/  LOP3.LUT R21, R21, 0xff, RZ, 0xc0, !PT ;  /* 0x000000ff15157812 */ /* 0x000fe400078ec0ff */
[----:B------:R-:W-:-:S03]  /*2e70*/  IADD3 R22, PT, PT, R2, -0x1, RZ ;  /* 0xffffffff02167810 */ /* 0x000fc60007ffe0ff */
[----:B------:R-:W-:Y:S01]  /*2e80*/  VIADD R23, R21, 0xffffffff ;  /* 0xffffffff15177836 */ /* 0x000fe20000000000 */
[----:B------:R-:W-:-:S04]  /*2e90*/  ISETP.GT.U32.AND P0, PT, R22, 0xfd, PT ;  /* 0x000000fd1600780c */ /* 0x000fc80003f04070 */
[----:B------:R-:W-:-:S13]  /*2ea0*/  ISETP.GT.U32.OR P0, PT, R23, 0xfd, P0 ;  /* 0x000000fd1700780c */ /* 0x000fda0000704470 */
[----:B------:R-:W-:Y:S01]  /*2eb0*/  @!P0 MOV R9, RZ ;  /* 0x000000ff00098202 */ /* 0x000fe20000000f00 */
[----:B------:R-:W-:Y:S06]  /*2ec0*/  @!P0 BRA `(.L_x_21) ;  /* 0x00000000005c8947 */ /* 0x000fec0003800000 */
[----:B------:R-:W-:Y:S02]  /*2ed0*/  FSETP.GTU.FTZ.AND P0, PT, |R3|, +INF , PT ;  /* 0x7f8000000300780b */ /* 0x000fe40003f1c200 */
[----:B------:R-:W-:-:S04]  /*2ee0*/  FSETP.GTU.FTZ.AND P1, PT, |R0|, +INF , PT ;  /* 0x7f8000000000780b */ /* 0x000fc80003f3c200 */
[----:B------:R-:W-:-:S13]  /*2ef0*/  PLOP3.LUT P0, PT, P0, P1, PT, 0xf8, 0x8f ;  /* 0x00000000008f781c */ /* 0x000fda0000703f70 */
[----:B------:R-:W-:Y:S05]  /*2f00*/  @P0 BRA `(.L_x_22) ;  /* 0x0000000400440947 */ /* 0x000fea0003800000 */
[----:B------:R-:W-:-:S13]  /*2f10*/  LOP3.LUT P0, RZ, R0, 0x7fffffff, R3, 0xc8, !PT ;  /* 0x7fffffff00ff7812 */ /* 0x000fda000780c803 */
[----:B------:R-:W-:Y:S05]  /*2f20*/  @!P0 BRA `(.L_x_23) ;  /* 0x0000000400348947 */ /* 0x000fea0003800000 */
[C---:B------:R-:W-:Y:S02]  /*2f30*/  FSETP.NEU.FTZ.AND P2, PT, |R3|.reuse, +INF , PT ;  /* 0x7f8000000300780b */ /* 0x040fe40003f5d200 */
[----:B------:R-:W-:Y:S02]  /*2f40*/  FSETP.NEU.FTZ.AND P1, PT, |R0|, +INF , PT ;  /* 0x7f8000000000780b */ /* 0x000fe40003f3d200 */
[----:B------:R-:W-:-:S11]  /*2f50*/  FSETP.NEU.FTZ.AND P0, PT, |R3|, +INF , PT ;  /* 0x7f8000000300780b */ /* 0x000fd60003f1d200 */
[----:B------:R-:W-:Y:S05]  /*2f60*/  @!P1 BRA !P2, `(.L_x_23) ;  /* 0x0000000400249947 */ /* 0x000fea0005000000 */
[----:B------:R-:W-:-:S04]  /*2f70*/  LOP3.LUT P2, RZ, R3, 0x7fffffff, RZ, 0xc0, !PT ;  /* 0x7fffffff03ff7812 */ /* 0x000fc8000784c0ff */
[----:B------:R-:W-:-:S13]  /*2f80*/  PLOP3.LUT P1, PT, P1, P2, PT, 0x2f, 0xf2 ;  /* 0x0000000000f2781c */ /* 0x000fda0000f24577 */
[----:B------:R-:W-:Y:S05]  /*2f90*/  @P1 BRA `(.L_x_24) ;  /* 0x0000000400101947 */ /* 0x000fea0003800000 */
[----:B------:R-:W-:-:S04]  /*2fa0*/  LOP3.LUT P1, RZ, R0, 0x7fffffff, RZ, 0xc0, !PT ;  /* 0x7fffffff00ff7812 */ /* 0x000fc8000782c0ff */
[----:B------:R-:W-:-:S13]  /*2fb0*/  PLOP3.LUT P0, PT, P0, P1, PT, 0x2f, 0xf2 ;  /* 0x0000000000f2781c */ /* 0x000fda0000702577 */
[----:B------:R-:W-:Y:S05]  /*2fc0*/  @P0 BRA `(.L_x_25) ;  /* 0x0000000000f80947 */ /* 0x000fea0003800000 */
[----:B------:R-:W-:Y:S02]  /*2fd0*/  ISETP.GE.AND P0, PT, R23, RZ, PT ;  /* 0x000000ff1700720c */ /* 0x000fe40003f06270 */
[----:B------:R-:W-:-:S11]  /*2fe0*/  ISETP.GE.AND P1, PT, R22, RZ, PT ;  /* 0x000000ff1600720c */ /* 0x000fd60003f26270 */
[----:B------:R-:W-:Y:S01]  /*2ff0*/  @P0 MOV R9, RZ ;  /* 0x000000ff00090202 */ /* 0x000fe20000000f00 */
[----:B------:R-:W-:Y:S02]  /*3000*/  @!P0 IMAD.MOV.U32 R9, RZ, RZ, -0x40 ;  /* 0xffffffc0ff098424 */ /* 0x000fe400078e00ff */
[----:B------:R-:W-:Y:S01]  /*3010*/  @!P0 FFMA R3, R3, 1.84467440737095516160e+19, RZ ;  /* 0x5f80000003038823 */ /* 0x000fe200000000ff */
[----:B------:R-:W-:Y:S02]  /*3020*/  @!P1 FFMA R0, R0, 1.84467440737095516160e+19, RZ ;  /* 0x5f80000000009823 */ /* 0x000fe400000000ff */
[----:B------:R-:W-:-:S07]  /*3030*/  @!P1 IADD3 R9, PT, PT, R9, 0x40, RZ ;  /* 0x0000004009099810 */ /* 0x000fce0007ffe0ff */
.L_x_21:
[----:B------:R-:W-:Y:S01]  /*3040*/  LEA R23, R2, 0xc0800000, 0x17 ;  /* 0xc080000002177811 */ /* 0x000fe200078eb8ff */
[----:B------:R-:W-:-:S03]  /*3050*/  VIADD R21, R21, 0xffffff81 ;  /* 0xffffff8115157836 */ /* 0x000fc60000000000 */
[----:B------:R-:W-:Y:S01]  /*3060*/  IADD3 R26, PT, PT, -R23, R0, RZ ;  /* 0x00000000171a7210 */ /* 0x000fe20007ffe1ff */
[----:B------:R-:W-:-:S03]  /*3070*/  IMAD R0, R21, -0x800000, R3 ;  /* 0xff80000015007824 */ /* 0x000fc600078e0203 */
[----:B------:R0:W1:Y:S01]  /*3080*/  MUFU.RCP R22, R26 ;  /* 0x0000001a00167308 */ /* 0x0000620000001000 */
[----:B------:R-:W-:Y:S01]  /*3090*/  FADD.FTZ R23, -R26, -RZ ;  /* 0x800000ff1a177221 */ /* 0x000fe20000010100 */
[----:B0-----:R-:W-:-:S04]  /*30a0*/  IADD3 R26, PT, PT, R21, 0x7f, -R2 ;  /* 0x0000007f151a7810 */ /* 0x001fc80007ffe802 */
[----:B------:R-:W-:Y:S01]  /*30b0*/  IADD3 R9, PT, PT, R26, R9, RZ ;  /* 0x000000091a097210 */ /* 0x000fe20007ffe0ff */
[----:B-1----:R-:W-:-:S04]  /*30c0*/  FFMA R27, R22, R23, 1 ;  /* 0x3f800000161b7423 */ /* 0x002fc80000000017 */
[----:B------:R-:W-:-:S04]  /*30d0*/  FFMA R27, R22, R27, R22 ;  /* 0x0000001b161b7223 */ /* 0x000fc80000000016 */
[----:B------:R-:W-:-:S04]  /*30e0*/  FFMA R22, R0, R27, RZ ;  /* 0x0000001b00167223 */ /* 0x000fc800000000ff */
[----:B------:R-:W-:-:S04]  /*30f0*/  FFMA R3, R23, R22, R0 ;  /* 0x0000001617037223 */ /* 0x000fc80000000000 */
[----:B------:R-:W-:-:S04]  /*3100*/  FFMA R22, R27, R3, R22 ;  /* 0x000000031b167223 */ /* 0x000fc80000000016 */
[----:B------:R-:W-:-:S04]  /*3110*/  FFMA R23, R23, R22, R0 ;  /* 0x0000001617177223 */ /* 0x000fc80000000000 */
[----:B------:R-:W-:-:S05]  /*3120*/  FFMA R0, R27, R23, R22 ;  /* 0x000000171b007223 */ /* 0x000fca0000000016 */
[----:B------:R-:W-:-:S04]  /*3130*/  SHF.R.U32.HI R2, RZ, 0x17, R0 ;  /* 0x00000017ff027819 */ /* 0x000fc80000011600 */
[----:B------:R-:W-:-:S04]  /*3140*/  LOP3.LUT R2, R2, 0xff, RZ, 0xc0, !PT ;  /* 0x000000ff02027812 */ /* 0x000fc800078ec0ff */
[----:B------:R-:W-:-:S05]  /*3150*/  IADD3 R2, PT, PT, R2, R9, RZ ;  /* 0x0000000902027210 */ /* 0x000fca0007ffe0ff */
[----:B------:R-:W-:-:S05]  /*3160*/  VIADD R3, R2, 0xffffffff ;  /* 0xffffffff02037836 */ /* 0x000fca0000000000 */
[----:B------:R-:W-:-:S13]  /*3170*/  ISETP.GE.U32.AND P0, PT, R3, 0xfe, PT ;  /* 0x000000fe0300780c */ /* 0x000fda0003f06070 */
[----:B------:R-:W-:Y:S05]  /*3180*/  @!P0 BRA `(.L_x_26) ;  /* 0x0000000000808947 */ /* 0x000fea0003800000 */
[----:B------:R-:W-:-:S13]  /*3190*/  ISETP.GT.AND P0, PT, R2, 0xfe, PT ;  /* 0x000000fe0200780c */ /* 0x000fda0003f04270 */
[----:B------:R-:W-:Y:S05]  /*31a0*/  @P0 BRA `(.L_x_27) ;  /* 0x00000000006c0947 */ /* 0x000fea0003800000 */
[----:B------:R-:W-:-:S13]  /*31b0*/  ISETP.GE.AND P0, PT, R2, 0x1, PT ;  /* 0x000000010200780c */ /* 0x000fda0003f06270 */
[----:B------:R-:W-:Y:S05]  /*31c0*/  @P0 BRA `(.L_x_28) ;  /* 0x0000000000980947 */ /* 0x000fea0003800000 */
[----:B------:R-:W-:Y:S02]  /*31d0*/  ISETP.GE.AND P0, PT, R2, -0x18, PT ;  /* 0xffffffe80200780c */ /* 0x000fe40003f06270 */
[----:B------:R-:W-:-:S11]  /*31e0*/  LOP3.LUT R0, R0, 0x80000000, RZ, 0xc0, !PT ;  /* 0x8000000000007812 */ /* 0x000fd600078ec0ff */
[----:B------:R-:W-:Y:S05]  /*31f0*/  @!P0 BRA `(.L_x_28) ;  /* 0x00000000008c8947 */ /* 0x000fea0003800000 */
[CCC-:B------:R-:W-:Y:S01]  /*3200*/  FFMA.RZ R3, R27.reuse, R23.reuse, R22.reuse ;  /* 0x000000171b037223 */ /* 0x1c0fe2000000c016 */
[C---:B------:R-:W-:Y:S01]  /*3210*/  IADD3 R21, PT, PT, R2.reuse, 0x20, RZ ;  /* 0x0000002002157810 */ /* 0x040fe20007ffe0ff */
[CCC-:B------:R-:W-:Y:S01]  /*3220*/  FFMA.RP R9, R27.reuse, R23.reuse, R22.reuse ;  /* 0x000000171b097223 */ /* 0x1c0fe20000008016 */
[----:B------:R-:W-:Y:S01]  /*3230*/  FFMA.RM R22, R27, R23, R22 ;  /* 0x000000171b167223 */ /* 0x000fe20000004016 */
[C---:B------:R-:W-:Y:S02]  /*3240*/  ISETP.NE.AND P2, PT, R2.reuse, RZ, PT ;  /* 0x000000ff0200720c */ /* 0x040fe40003f45270 */
[----:B------:R-:W-:Y:S02]  /*3250*/  LOP3.LUT R3, R3, 0x7fffff, RZ, 0xc0, !PT ;  /* 0x007fffff03037812 */ /* 0x000fe400078ec0ff */
[----:B------:R-:W-:Y:S02]  /*3260*/  ISETP.NE.AND P1, PT, R2, RZ, PT ;  /* 0x000000ff0200720c */ /* 0x000fe40003f25270 */
[----:B------:R-:W-:-:S02]  /*3270*/  LOP3.LUT R26, R3, 0x800000, RZ, 0xfc, !PT ;  /* 0x00800000031a7812 */ /* 0x000fc400078efcff */
[----:B------:R-:W-:Y:S02]  /*3280*/  IADD3 R2, PT, PT, -R2, RZ, RZ ;  /* 0x000000ff02027210 */ /* 0x000fe40007ffe1ff */
[----:B------:R-:W-:Y:S02]  /*3290*/  SHF.L.U32 R21, R26, R21, RZ ;  /* 0x000000151a157219 */ /* 0x000fe400000006ff */
[----:B------:R-:W-:Y:S02]  /*32a0*/  FSETP.NEU.FTZ.AND P0, PT, R9, R22, PT ;  /* 0x000000160900720b */ /* 0x000fe40003f1d000 */
[----:B------:R-:W-:Y:S02]  /*32b0*/  SEL R9, R2, RZ, P2 ;  /* 0x000000ff02097207 */ /* 0x000fe40001000000 */
[----:B------:R-:W-:Y:S02]  /*32c0*/  ISETP.NE.AND P1, PT, R21, RZ, P1 ;  /* 0x000000ff1500720c */ /* 0x000fe40000f25270 */
[----:B------:R-:W-:-:S02]  /*32d0*/  SHF.R.U32.HI R9, RZ, R9, R26 ;  /* 0x00000009ff097219 */ /* 0x000fc4000001161a */
[----:B------:R-:W-:Y:S02]  /*32e0*/  PLOP3.LUT P0, PT, P0, P1, PT, 0xf8, 0x8f ;  /* 0x00000000008f781c */ /* 0x000fe40000703f70 */
[----:B------:R-:W-:Y:S02]  /*32f0*/  SHF.R.U32.HI R3, RZ, 0x1, R9 ;  /* 0x00000001ff037819 */ /* 0x000fe40000011609 */
[----:B------:R-:W-:-:S04]  /*3300*/  SEL R2, RZ, 0x1, !P0 ;  /* 0x00000001ff027807 */ /* 0x000fc80004000000 */
[----:B------:R-:W-:-:S04]  /*3310*/  LOP3.LUT R2, R2, 0x1, R3, 0xf8, !PT ;  /* 0x0000000102027812 */ /* 0x000fc800078ef803 */
[----:B------:R-:W-:-:S05]  /*3320*/  LOP3.LUT R2, R2, R9, RZ, 0xc0, !PT ;  /* 0x0000000902027212 */ /* 0x000fca00078ec0ff */
[----:B------:R-:W-:-:S05]  /*3330*/  IMAD.IADD R3, R3, 0x1, R2 ;  /* 0x0000000103037824 */ /* 0x000fca00078e0202 */
[----:B------:R-:W-:Y:S01]  /*3340*/  LOP3.LUT R0, R3, R0, RZ, 0xfc, !PT ;  /* 0x0000000003007212 */ /* 0x000fe200078efcff */
[----:B------:R-:W-:Y:S06]  /*3350*/  BRA `(.L_x_28) ;  /* 0x0000000000347947 */ /* 0x000fec0003800000 */
.L_x_27:
[----:B------:R-:W-:-:S04]  /*3360*/  LOP3.LUT R0, R0, 0x80000000, RZ, 0xc0, !PT ;  /* 0x8000000000007812 */ /* 0x000fc800078ec0ff */
[----:B------:R-:W-:Y:S01]  /*3370*/  LOP3.LUT R0, R0, 0x7f800000, RZ, 0xfc, !PT ;  /* 0x7f80000000007812 */ /* 0x000fe200078efcff */
[----:B------:R-:W-:Y:S06]  /*3380*/  BRA `(.L_x_28) ;  /* 0x0000000000287947 */ /* 0x000fec0003800000 */
.L_x_26:
[----:B------:R-:W-:Y:S01]  /*3390*/  LEA R0, R9, R0, 0x17 ;  /* 0x0000000009007211 */ /* 0x000fe200078eb8ff */
[----:B------:R-:W-:Y:S06]  /*33a0*/  BRA `(.L_x_28) ;  /* 0x0000000000207947 */ /* 0x000fec0003800000 */
.L_x_25:
[----:B------:R-:W-:-:S04]  /*33b0*/  LOP3.LUT R0, R0, 0x80000000, R3, 0x48, !PT ;  /* 0x8000000000007812 */ /* 0x000fc800078e4803 */
[----:B------:R-:W-:Y:S01]  /*33c0*/  LOP3.LUT R0, R0, 0x7f800000, RZ, 0xfc, !PT ;  /* 0x7f80000000007812 */ /* 0x000fe200078efcff */
[----:B------:R-:W-:Y:S06]  /*33d0*/  BRA `(.L_x_28) ;  /* 0x0000000000147947 */ /* 0x000fec0003800000 */
.L_x_24:
[----:B------:R-:W-:Y:S01]  /*33e0*/  LOP3.LUT R0, R0, 0x80000000, R3, 0x48, !PT ;  /* 0x8000000000007812 */ /* 0x000fe200078e4803 */
[----:B------:R-:W-:Y:S06]  /*33f0*/  BRA `(.L_x_28) ;  /* 0x00000000000c7947 */ /* 0x000fec0003800000 */
.L_x_23:
[----:B------:R-:W0:Y:S01]  /*3400*/  MUFU.RSQ R0, -QNAN ;  /* 0xffc0000000007908 */ /* 0x000e220000001400 */
[----:B------:R-:W-:Y:S05]  /*3410*/  BRA `(.L_x_28) ;  /* 0x0000000000047947 */ /* 0x000fea0003800000 */
.L_x_22:
[----:B------:R-:W-:-:S07]  /*3420*/  FADD.FTZ R0, R3, R0 ;  /* 0x0000000003007221 */ /* 0x000fce0000010000 */
.L_x_28:
[----:B------:R-:W-:-:S04]  /*3430*/  HFMA2 R9, -RZ, RZ, 0, 0 ;  /* 0x00000000ff097431 */ /* 0x000fc800000001ff */
[----:B0-----:R-:W-:Y:S05]  /*3440*/  RET.REL.NODEC R8 `(_Z14softmax_kernelPKfPfmmm) ;  /* 0xffffffc808ec7950 */ /* 0x001fea0003c3ffff */
.L_x_29:
[----:B------:R-:W-:-:S00]  /*3450*/  BRA `(.L_x_29) ;  /* 0xfffffffc00fc7947 */ /* 0x000fc0000383ffff */
[----:B------:R-:W-:-:S00]  /*3460*/  NOP ;  /* 0x0000000000007918 */ /* 0x000fc00000000000 */
        /* <DEDUP_REMOVED lines=9> */
.L_x_30:


//--------------------- .nv.shared.reserved.0     --------------------------
	.section	.nv.shared.reserved.0,"aw",@nobits
	.weak		__nv_reservedSMEM_offset_0_alias
	.size		__nv_reservedSMEM_offset_0_alias, 0, 64
	.other		__nv_reservedSMEM_offset_0_alias,@"STO_CUDA_RESERVED_SHARED STV_DEFAULT"
__nv_reservedSMEM_offset_0_alias:
	.zero		0
	.zero		64


//--------------------- .nv.constant0._Z14softmax_kernelPKfPfmmm --------------------------
	.section	.nv.constant0._Z14softmax_kernelPKfPfmmm,"a",@progbits
	.sectionflags	@""
	.align	4
.nv.constant0._Z14softmax_kernelPKfPfmmm:
	.zero		936


//--------------------- SYMBOLS --------------------------

	.type		.nv.reservedSmem.offset0,@object
	.size		.nv.reservedSmem.offset0,0x4
